//
// Generated by NVIDIA NVVM Compiler
//
// Compiler Build ID: CL-36424714
// Cuda compilation tools, release 13.0, V13.0.88
// Based on NVVM 20.0.0
//

.version 9.0
.target sm_100
.address_size 64

	// .globl	_Z7knn_gpuPKfiS0_iiiPfPiS2_S1_
.extern .func  (.param .b64 func_retval0) malloc
(
	.param .b64 malloc_param_0
)
;
.extern .func free
(
	.param .b64 free_param_0
)
;

.visible .entry _Z7knn_gpuPKfiS0_iiiPfPiS2_S1_(
	.param .u64 .ptr .align 1 _Z7knn_gpuPKfiS0_iiiPfPiS2_S1__param_0,
	.param .u32 _Z7knn_gpuPKfiS0_iiiPfPiS2_S1__param_1,
	.param .u64 .ptr .align 1 _Z7knn_gpuPKfiS0_iiiPfPiS2_S1__param_2,
	.param .u32 _Z7knn_gpuPKfiS0_iiiPfPiS2_S1__param_3,
	.param .u32 _Z7knn_gpuPKfiS0_iiiPfPiS2_S1__param_4,
	.param .u32 _Z7knn_gpuPKfiS0_iiiPfPiS2_S1__param_5,
	.param .u64 .ptr .align 1 _Z7knn_gpuPKfiS0_iiiPfPiS2_S1__param_6,
	.param .u64 .ptr .align 1 _Z7knn_gpuPKfiS0_iiiPfPiS2_S1__param_7,
	.param .u64 .ptr .align 1 _Z7knn_gpuPKfiS0_iiiPfPiS2_S1__param_8,
	.param .u64 .ptr .align 1 _Z7knn_gpuPKfiS0_iiiPfPiS2_S1__param_9
)
{
	.reg .pred 	%p<35>;
	.reg .b32 	%r<217>;
	.reg .b32 	%f<95>;
	.reg .b64 	%rd<184>;
	.reg .b64 	%fd<148>;

	ld.param.u64 	%rd11, [_Z7knn_gpuPKfiS0_iiiPfPiS2_S1__param_0];
	ld.param.u32 	%r111, [_Z7knn_gpuPKfiS0_iiiPfPiS2_S1__param_1];
	ld.param.u64 	%rd12, [_Z7knn_gpuPKfiS0_iiiPfPiS2_S1__param_2];
	ld.param.u32 	%r112, [_Z7knn_gpuPKfiS0_iiiPfPiS2_S1__param_3];
	ld.param.u32 	%r113, [_Z7knn_gpuPKfiS0_iiiPfPiS2_S1__param_4];
	ld.param.u32 	%r114, [_Z7knn_gpuPKfiS0_iiiPfPiS2_S1__param_5];
	ld.param.u64 	%rd13, [_Z7knn_gpuPKfiS0_iiiPfPiS2_S1__param_6];
	ld.param.u64 	%rd14, [_Z7knn_gpuPKfiS0_iiiPfPiS2_S1__param_7];
	ld.param.u64 	%rd15, [_Z7knn_gpuPKfiS0_iiiPfPiS2_S1__param_8];
	ld.param.u64 	%rd16, [_Z7knn_gpuPKfiS0_iiiPfPiS2_S1__param_9];
	cvta.to.global.u64 	%rd1, %rd12;
	cvta.to.global.u64 	%rd2, %rd11;
	cvta.to.global.u64 	%rd3, %rd15;
	cvta.to.global.u64 	%rd4, %rd16;
	cvta.to.global.u64 	%rd5, %rd13;
	cvta.to.global.u64 	%rd6, %rd14;
	mov.u32 	%r115, %ctaid.x;
	mov.u32 	%r1, %ntid.x;
	mov.u32 	%r116, %tid.x;
	mad.lo.s32 	%r184, %r115, %r1, %r116;
	setp.ge.s32 	%p1, %r184, %r112;
	@%p1 bra 	$L__BB0_51;
	mul.wide.s32 	%rd17, %r114, 4;
	add.s64 	%rd7, %rd17, 4;
	add.s32 	%r3, %r114, -1;
	mov.u32 	%r117, %nctaid.x;
	mul.lo.s32 	%r4, %r1, %r117;
	and.b32  	%r5, %r113, 7;
	and.b32  	%r6, %r113, 3;
	and.b32  	%r7, %r114, 7;
	and.b32  	%r8, %r114, 3;
	add.s32 	%r9, %r111, -1;
	and.b32  	%r10, %r111, 7;
	and.b32  	%r11, %r111, 3;
	and.b32  	%r12, %r113, -8;
	and.b32  	%r13, %r113, 1;
	and.b32  	%r14, %r111, 2147483640;
	and.b32  	%r15, %r111, 1;
	and.b32  	%r16, %r114, 2147483640;
	and.b32  	%r17, %r114, 1;
	neg.s32 	%r18, %r12;
	shl.b32 	%r19, %r112, 3;
	shl.b32 	%r20, %r112, 1;
	mul.lo.s32 	%r21, %r112, 3;
	mul.lo.s32 	%r22, %r112, 5;
	mul.lo.s32 	%r23, %r112, 6;
	mul.lo.s32 	%r24, %r112, 7;
	shl.b32 	%r25, %r111, 3;
	shl.b32 	%r26, %r111, 1;
	mul.lo.s32 	%r27, %r111, 3;
	shl.b32 	%r28, %r111, 2;
	mul.lo.s32 	%r29, %r111, 5;
	mul.lo.s32 	%r30, %r111, 6;
	mul.lo.s32 	%r31, %r111, 7;
$L__BB0_2:
	setp.lt.s32 	%p2, %r111, 1;
	@%p2 bra 	$L__BB0_28;
	setp.eq.s32 	%p3, %r113, 0;
	@%p3 bra 	$L__BB0_17;
	add.s32 	%r33, %r112, %r184;
	mov.b32 	%r189, 0;
	add.s32 	%r43, %r23, %r184;
	add.s32 	%r44, %r22, %r184;
	add.s32 	%r45, %r24, %r184;
	add.s32 	%r46, %r21, %r184;
	add.s32 	%r47, %r20, %r184;
$L__BB0_5:
	setp.lt.u32 	%p4, %r113, 8;
	mad.lo.s32 	%r42, %r189, %r112, %r184;
	mul.wide.s32 	%rd18, %r42, 4;
	add.s64 	%rd19, %rd3, %rd18;
	st.global.u32 	[%rd19], %r189;
	mov.f64 	%fd147, 0d0000000000000000;
	mov.b32 	%r208, 0;
	mov.f64 	%fd146, %fd147;
	mov.f64 	%fd145, %fd147;
	@%p4 bra 	$L__BB0_8;
	shl.b32 	%r120, %r112, 2;
	add.s32 	%r202, %r120, %r184;
	add.s32 	%r197, %r111, %r189;
	add.s32 	%r196, %r26, %r189;
	add.s32 	%r195, %r27, %r189;
	add.s32 	%r194, %r28, %r189;
	add.s32 	%r193, %r29, %r189;
	add.s32 	%r192, %r30, %r189;
	add.s32 	%r191, %r31, %r189;
	mov.f64 	%fd147, 0d0000000000000000;
	mov.u32 	%r190, %r189;
	mov.u32 	%r198, %r184;
	mov.u32 	%r199, %r45;
	mov.u32 	%r200, %r43;
	mov.u32 	%r201, %r44;
	mov.u32 	%r203, %r46;
	mov.u32 	%r204, %r47;
	mov.u32 	%r205, %r33;
	mov.u32 	%r206, %r18;
$L__BB0_7:
	.pragma "nounroll";
	mul.wide.u32 	%rd20, %r190, 4;
	add.s64 	%rd21, %rd2, %rd20;
	ld.global.f32 	%f3, [%rd21];
	mul.wide.u32 	%rd22, %r198, 4;
	add.s64 	%rd23, %rd1, %rd22;
	ld.global.f32 	%f4, [%rd23];
	mul.f32 	%f5, %f3, %f4;
	cvt.f64.f32 	%fd40, %f5;
	add.f64 	%fd41, %fd145, %fd40;
	mul.f32 	%f6, %f3, %f3;
	cvt.f64.f32 	%fd42, %f6;
	add.f64 	%fd43, %fd146, %fd42;
	mul.f32 	%f7, %f4, %f4;
	cvt.f64.f32 	%fd44, %f7;
	add.f64 	%fd45, %fd147, %fd44;
	mul.wide.u32 	%rd24, %r197, 4;
	add.s64 	%rd25, %rd2, %rd24;
	ld.global.f32 	%f8, [%rd25];
	mul.wide.u32 	%rd26, %r205, 4;
	add.s64 	%rd27, %rd1, %rd26;
	ld.global.f32 	%f9, [%rd27];
	mul.f32 	%f10, %f8, %f9;
	cvt.f64.f32 	%fd46, %f10;
	add.f64 	%fd47, %fd41, %fd46;
	mul.f32 	%f11, %f8, %f8;
	cvt.f64.f32 	%fd48, %f11;
	add.f64 	%fd49, %fd43, %fd48;
	mul.f32 	%f12, %f9, %f9;
	cvt.f64.f32 	%fd50, %f12;
	add.f64 	%fd51, %fd45, %fd50;
	mul.wide.u32 	%rd28, %r196, 4;
	add.s64 	%rd29, %rd2, %rd28;
	ld.global.f32 	%f13, [%rd29];
	mul.wide.u32 	%rd30, %r204, 4;
	add.s64 	%rd31, %rd1, %rd30;
	ld.global.f32 	%f14, [%rd31];
	mul.f32 	%f15, %f13, %f14;
	cvt.f64.f32 	%fd52, %f15;
	add.f64 	%fd53, %fd47, %fd52;
	mul.f32 	%f16, %f13, %f13;
	cvt.f64.f32 	%fd54, %f16;
	add.f64 	%fd55, %fd49, %fd54;
	mul.f32 	%f17, %f14, %f14;
	cvt.f64.f32 	%fd56, %f17;
	add.f64 	%fd57, %fd51, %fd56;
	mul.wide.u32 	%rd32, %r195, 4;
	add.s64 	%rd33, %rd2, %rd32;
	ld.global.f32 	%f18, [%rd33];
	mul.wide.u32 	%rd34, %r203, 4;
	add.s64 	%rd35, %rd1, %rd34;
	ld.global.f32 	%f19, [%rd35];
	mul.f32 	%f20, %f18, %f19;
	cvt.f64.f32 	%fd58, %f20;
	add.f64 	%fd59, %fd53, %fd58;
	mul.f32 	%f21, %f18, %f18;
	cvt.f64.f32 	%fd60, %f21;
	add.f64 	%fd61, %fd55, %fd60;
	mul.f32 	%f22, %f19, %f19;
	cvt.f64.f32 	%fd62, %f22;
	add.f64 	%fd63, %fd57, %fd62;
	mul.wide.u32 	%rd36, %r194, 4;
	add.s64 	%rd37, %rd2, %rd36;
	ld.global.f32 	%f23, [%rd37];
	mul.wide.u32 	%rd38, %r202, 4;
	add.s64 	%rd39, %rd1, %rd38;
	ld.global.f32 	%f24, [%rd39];
	mul.f32 	%f25, %f23, %f24;
	cvt.f64.f32 	%fd64, %f25;
	add.f64 	%fd65, %fd59, %fd64;
	mul.f32 	%f26, %f23, %f23;
	cvt.f64.f32 	%fd66, %f26;
	add.f64 	%fd67, %fd61, %fd66;
	mul.f32 	%f27, %f24, %f24;
	cvt.f64.f32 	%fd68, %f27;
	add.f64 	%fd69, %fd63, %fd68;
	mul.wide.u32 	%rd40, %r193, 4;
	add.s64 	%rd41, %rd2, %rd40;
	ld.global.f32 	%f28, [%rd41];
	mul.wide.u32 	%rd42, %r201, 4;
	add.s64 	%rd43, %rd1, %rd42;
	ld.global.f32 	%f29, [%rd43];
	mul.f32 	%f30, %f28, %f29;
	cvt.f64.f32 	%fd70, %f30;
	add.f64 	%fd71, %fd65, %fd70;
	mul.f32 	%f31, %f28, %f28;
	cvt.f64.f32 	%fd72, %f31;
	add.f64 	%fd73, %fd67, %fd72;
	mul.f32 	%f32, %f29, %f29;
	cvt.f64.f32 	%fd74, %f32;
	add.f64 	%fd75, %fd69, %fd74;
	mul.wide.u32 	%rd44, %r192, 4;
	add.s64 	%rd45, %rd2, %rd44;
	ld.global.f32 	%f33, [%rd45];
	mul.wide.u32 	%rd46, %r200, 4;
	add.s64 	%rd47, %rd1, %rd46;
	ld.global.f32 	%f34, [%rd47];
	mul.f32 	%f35, %f33, %f34;
	cvt.f64.f32 	%fd76, %f35;
	add.f64 	%fd77, %fd71, %fd76;
	mul.f32 	%f36, %f33, %f33;
	cvt.f64.f32 	%fd78, %f36;
	add.f64 	%fd79, %fd73, %fd78;
	mul.f32 	%f37, %f34, %f34;
	cvt.f64.f32 	%fd80, %f37;
	add.f64 	%fd81, %fd75, %fd80;
	mul.wide.u32 	%rd48, %r191, 4;
	add.s64 	%rd49, %rd2, %rd48;
	ld.global.f32 	%f38, [%rd49];
	mul.wide.u32 	%rd50, %r199, 4;
	add.s64 	%rd51, %rd1, %rd50;
	ld.global.f32 	%f39, [%rd51];
	mul.f32 	%f40, %f38, %f39;
	cvt.f64.f32 	%fd82, %f40;
	add.f64 	%fd145, %fd77, %fd82;
	mul.f32 	%f41, %f38, %f38;
	cvt.f64.f32 	%fd83, %f41;
	add.f64 	%fd146, %fd79, %fd83;
	mul.f32 	%f42, %f39, %f39;
	cvt.f64.f32 	%fd84, %f42;
	add.f64 	%fd147, %fd81, %fd84;
	add.s32 	%r206, %r206, 8;
	add.s32 	%r205, %r205, %r19;
	add.s32 	%r204, %r204, %r19;
	add.s32 	%r203, %r203, %r19;
	add.s32 	%r202, %r202, %r19;
	add.s32 	%r201, %r201, %r19;
	add.s32 	%r200, %r200, %r19;
	add.s32 	%r199, %r199, %r19;
	add.s32 	%r198, %r198, %r19;
	add.s32 	%r197, %r197, %r25;
	add.s32 	%r196, %r196, %r25;
	add.s32 	%r195, %r195, %r25;
	add.s32 	%r194, %r194, %r25;
	add.s32 	%r193, %r193, %r25;
	add.s32 	%r192, %r192, %r25;
	add.s32 	%r191, %r191, %r25;
	add.s32 	%r190, %r190, %r25;
	setp.ne.s32 	%p5, %r206, 0;
	mov.u32 	%r208, %r12;
	@%p5 bra 	$L__BB0_7;
$L__BB0_8:
	setp.eq.s32 	%p6, %r5, 0;
	@%p6 bra 	$L__BB0_16;
	add.s32 	%r121, %r5, -1;
	setp.lt.u32 	%p7, %r121, 3;
	@%p7 bra 	$L__BB0_11;
	mad.lo.s32 	%r122, %r208, %r111, %r189;
	mul.wide.u32 	%rd52, %r122, 4;
	add.s64 	%rd53, %rd2, %rd52;
	ld.global.f32 	%f43, [%rd53];
	mad.lo.s32 	%r123, %r208, %r112, %r184;
	mul.wide.u32 	%rd54, %r123, 4;
	add.s64 	%rd55, %rd1, %rd54;
	ld.global.f32 	%f44, [%rd55];
	mul.f32 	%f45, %f43, %f44;
	cvt.f64.f32 	%fd86, %f45;
	add.f64 	%fd87, %fd145, %fd86;
	mul.f32 	%f46, %f43, %f43;
	cvt.f64.f32 	%fd88, %f46;
	add.f64 	%fd89, %fd146, %fd88;
	mul.f32 	%f47, %f44, %f44;
	cvt.f64.f32 	%fd90, %f47;
	add.f64 	%fd91, %fd147, %fd90;
	add.s32 	%r124, %r122, %r111;
	mul.wide.u32 	%rd56, %r124, 4;
	add.s64 	%rd57, %rd2, %rd56;
	ld.global.f32 	%f48, [%rd57];
	add.s32 	%r125, %r123, %r112;
	mul.wide.u32 	%rd58, %r125, 4;
	add.s64 	%rd59, %rd1, %rd58;
	ld.global.f32 	%f49, [%rd59];
	mul.f32 	%f50, %f48, %f49;
	cvt.f64.f32 	%fd92, %f50;
	add.f64 	%fd93, %fd87, %fd92;
	mul.f32 	%f51, %f48, %f48;
	cvt.f64.f32 	%fd94, %f51;
	add.f64 	%fd95, %fd89, %fd94;
	mul.f32 	%f52, %f49, %f49;
	cvt.f64.f32 	%fd96, %f52;
	add.f64 	%fd97, %fd91, %fd96;
	add.s32 	%r126, %r124, %r111;
	mul.wide.u32 	%rd60, %r126, 4;
	add.s64 	%rd61, %rd2, %rd60;
	ld.global.f32 	%f53, [%rd61];
	add.s32 	%r127, %r125, %r112;
	mul.wide.u32 	%rd62, %r127, 4;
	add.s64 	%rd63, %rd1, %rd62;
	ld.global.f32 	%f54, [%rd63];
	mul.f32 	%f55, %f53, %f54;
	cvt.f64.f32 	%fd98, %f55;
	add.f64 	%fd99, %fd93, %fd98;
	mul.f32 	%f56, %f53, %f53;
	cvt.f64.f32 	%fd100, %f56;
	add.f64 	%fd101, %fd95, %fd100;
	mul.f32 	%f57, %f54, %f54;
	cvt.f64.f32 	%fd102, %f57;
	add.f64 	%fd103, %fd97, %fd102;
	add.s32 	%r128, %r126, %r111;
	mul.wide.u32 	%rd64, %r128, 4;
	add.s64 	%rd65, %rd2, %rd64;
	ld.global.f32 	%f58, [%rd65];
	add.s32 	%r129, %r127, %r112;
	mul.wide.u32 	%rd66, %r129, 4;
	add.s64 	%rd67, %rd1, %rd66;
	ld.global.f32 	%f59, [%rd67];
	mul.f32 	%f60, %f58, %f59;
	cvt.f64.f32 	%fd104, %f60;
	add.f64 	%fd145, %fd99, %fd104;
	mul.f32 	%f61, %f58, %f58;
	cvt.f64.f32 	%fd105, %f61;
	add.f64 	%fd146, %fd101, %fd105;
	mul.f32 	%f62, %f59, %f59;
	cvt.f64.f32 	%fd106, %f62;
	add.f64 	%fd147, %fd103, %fd106;
	add.s32 	%r208, %r208, 4;
$L__BB0_11:
	setp.eq.s32 	%p8, %r6, 0;
	@%p8 bra 	$L__BB0_16;
	setp.eq.s32 	%p9, %r6, 1;
	@%p9 bra 	$L__BB0_14;
	mad.lo.s32 	%r130, %r208, %r111, %r189;
	mul.wide.u32 	%rd68, %r130, 4;
	add.s64 	%rd69, %rd2, %rd68;
	ld.global.f32 	%f63, [%rd69];
	mad.lo.s32 	%r131, %r208, %r112, %r184;
	mul.wide.u32 	%rd70, %r131, 4;
	add.s64 	%rd71, %rd1, %rd70;
	ld.global.f32 	%f64, [%rd71];
	mul.f32 	%f65, %f63, %f64;
	cvt.f64.f32 	%fd108, %f65;
	add.f64 	%fd109, %fd145, %fd108;
	mul.f32 	%f66, %f63, %f63;
	cvt.f64.f32 	%fd110, %f66;
	add.f64 	%fd111, %fd146, %fd110;
	mul.f32 	%f67, %f64, %f64;
	cvt.f64.f32 	%fd112, %f67;
	add.f64 	%fd113, %fd147, %fd112;
	add.s32 	%r132, %r130, %r111;
	mul.wide.u32 	%rd72, %r132, 4;
	add.s64 	%rd73, %rd2, %rd72;
	ld.global.f32 	%f68, [%rd73];
	add.s32 	%r133, %r131, %r112;
	mul.wide.u32 	%rd74, %r133, 4;
	add.s64 	%rd75, %rd1, %rd74;
	ld.global.f32 	%f69, [%rd75];
	mul.f32 	%f70, %f68, %f69;
	cvt.f64.f32 	%fd114, %f70;
	add.f64 	%fd145, %fd109, %fd114;
	mul.f32 	%f71, %f68, %f68;
	cvt.f64.f32 	%fd115, %f71;
	add.f64 	%fd146, %fd111, %fd115;
	mul.f32 	%f72, %f69, %f69;
	cvt.f64.f32 	%fd116, %f72;
	add.f64 	%fd147, %fd113, %fd116;
	add.s32 	%r208, %r208, 2;
$L__BB0_14:
	setp.eq.s32 	%p10, %r13, 0;
	@%p10 bra 	$L__BB0_16;
	mad.lo.s32 	%r134, %r208, %r111, %r189;
	mul.wide.u32 	%rd76, %r134, 4;
	add.s64 	%rd77, %rd2, %rd76;
	ld.global.f32 	%f73, [%rd77];
	mad.lo.s32 	%r135, %r208, %r112, %r184;
	mul.wide.u32 	%rd78, %r135, 4;
	add.s64 	%rd79, %rd1, %rd78;
	ld.global.f32 	%f74, [%rd79];
	mul.f32 	%f75, %f73, %f74;
	cvt.f64.f32 	%fd117, %f75;
	add.f64 	%fd145, %fd145, %fd117;
	mul.f32 	%f76, %f73, %f73;
	cvt.f64.f32 	%fd118, %f76;
	add.f64 	%fd146, %fd146, %fd118;
	mul.f32 	%f77, %f74, %f74;
	cvt.f64.f32 	%fd119, %f77;
	add.f64 	%fd147, %fd147, %fd119;
$L__BB0_16:
	sqrt.rn.f64 	%fd120, %fd146;
	sqrt.rn.f64 	%fd121, %fd147;
	mul.f64 	%fd122, %fd120, %fd121;
	div.rn.f64 	%fd123, %fd145, %fd122;
	cvt.rn.f32.f64 	%f78, %fd123;
	mul.wide.s32 	%rd80, %r42, 4;
	add.s64 	%rd81, %rd4, %rd80;
	st.global.f32 	[%rd81], %f78;
	add.s32 	%r189, %r189, 1;
	setp.ne.s32 	%p11, %r189, %r111;
	@%p11 bra 	$L__BB0_5;
	bra.uni 	$L__BB0_28;
$L__BB0_17:
	setp.lt.u32 	%p12, %r9, 7;
	mov.b32 	%r187, 0;
	@%p12 bra 	$L__BB0_20;
	mov.b32 	%r185, 0;
$L__BB0_19:
	.pragma "nounroll";
	mad.lo.s32 	%r138, %r185, %r112, %r184;
	mul.wide.s32 	%rd82, %r138, 4;
	add.s64 	%rd83, %rd3, %rd82;
	st.global.u32 	[%rd83], %r185;
	add.s64 	%rd84, %rd4, %rd82;
	mov.b32 	%r139, 2143289344;
	st.global.u32 	[%rd84], %r139;
	add.s32 	%r140, %r185, 1;
	mul.wide.s32 	%rd85, %r112, 4;
	add.s64 	%rd86, %rd83, %rd85;
	st.global.u32 	[%rd86], %r140;
	add.s64 	%rd87, %rd84, %rd85;
	st.global.u32 	[%rd87], %r139;
	add.s32 	%r141, %r185, 2;
	add.s64 	%rd88, %rd86, %rd85;
	st.global.u32 	[%rd88], %r141;
	add.s64 	%rd89, %rd87, %rd85;
	st.global.u32 	[%rd89], %r139;
	add.s32 	%r142, %r185, 3;
	add.s64 	%rd90, %rd88, %rd85;
	st.global.u32 	[%rd90], %r142;
	add.s64 	%rd91, %rd89, %rd85;
	st.global.u32 	[%rd91], %r139;
	add.s32 	%r143, %r185, 4;
	add.s64 	%rd92, %rd90, %rd85;
	st.global.u32 	[%rd92], %r143;
	add.s64 	%rd93, %rd91, %rd85;
	st.global.u32 	[%rd93], %r139;
	add.s32 	%r144, %r185, 5;
	add.s64 	%rd94, %rd92, %rd85;
	st.global.u32 	[%rd94], %r144;
	add.s64 	%rd95, %rd93, %rd85;
	st.global.u32 	[%rd95], %r139;
	add.s32 	%r145, %r185, 6;
	add.s64 	%rd96, %rd94, %rd85;
	st.global.u32 	[%rd96], %r145;
	add.s64 	%rd97, %rd95, %rd85;
	st.global.u32 	[%rd97], %r139;
	add.s32 	%r146, %r185, 7;
	add.s64 	%rd98, %rd96, %rd85;
	st.global.u32 	[%rd98], %r146;
	add.s64 	%rd99, %rd97, %rd85;
	st.global.u32 	[%rd99], %r139;
	add.s32 	%r185, %r185, 8;
	setp.ne.s32 	%p13, %r185, %r14;
	mov.u32 	%r187, %r14;
	@%p13 bra 	$L__BB0_19;
$L__BB0_20:
	setp.eq.s32 	%p14, %r10, 0;
	@%p14 bra 	$L__BB0_28;
	add.s32 	%r147, %r10, -1;
	setp.lt.u32 	%p15, %r147, 3;
	@%p15 bra 	$L__BB0_23;
	mad.lo.s32 	%r148, %r187, %r112, %r184;
	mul.wide.s32 	%rd100, %r148, 4;
	add.s64 	%rd101, %rd3, %rd100;
	st.global.u32 	[%rd101], %r187;
	add.s64 	%rd102, %rd4, %rd100;
	mov.b32 	%r149, 2143289344;
	st.global.u32 	[%rd102], %r149;
	add.s32 	%r150, %r187, 1;
	mul.wide.s32 	%rd103, %r112, 4;
	add.s64 	%rd104, %rd101, %rd103;
	st.global.u32 	[%rd104], %r150;
	add.s64 	%rd105, %rd102, %rd103;
	st.global.u32 	[%rd105], %r149;
	add.s32 	%r151, %r187, 2;
	add.s64 	%rd106, %rd104, %rd103;
	st.global.u32 	[%rd106], %r151;
	add.s64 	%rd107, %rd105, %rd103;
	st.global.u32 	[%rd107], %r149;
	add.s32 	%r152, %r187, 3;
	add.s64 	%rd108, %rd106, %rd103;
	st.global.u32 	[%rd108], %r152;
	add.s64 	%rd109, %rd107, %rd103;
	st.global.u32 	[%rd109], %r149;
	add.s32 	%r187, %r187, 4;
$L__BB0_23:
	setp.eq.s32 	%p16, %r11, 0;
	@%p16 bra 	$L__BB0_28;
	setp.eq.s32 	%p17, %r11, 1;
	@%p17 bra 	$L__BB0_26;
	mad.lo.s32 	%r153, %r187, %r112, %r184;
	mul.wide.s32 	%rd110, %r153, 4;
	add.s64 	%rd111, %rd3, %rd110;
	st.global.u32 	[%rd111], %r187;
	add.s64 	%rd112, %rd4, %rd110;
	mov.b32 	%r154, 2143289344;
	st.global.u32 	[%rd112], %r154;
	add.s32 	%r155, %r187, 1;
	mul.wide.s32 	%rd113, %r112, 4;
	add.s64 	%rd114, %rd111, %rd113;
	st.global.u32 	[%rd114], %r155;
	add.s64 	%rd115, %rd112, %rd113;
	st.global.u32 	[%rd115], %r154;
	add.s32 	%r187, %r187, 2;
$L__BB0_26:
	setp.eq.s32 	%p18, %r15, 0;
	@%p18 bra 	$L__BB0_28;
	mad.lo.s32 	%r156, %r187, %r112, %r184;
	mul.wide.s32 	%rd116, %r156, 4;
	add.s64 	%rd117, %rd3, %rd116;
	st.global.u32 	[%rd117], %r187;
	add.s64 	%rd118, %rd4, %rd116;
	mov.b32 	%r157, 2143289344;
	st.global.u32 	[%rd118], %r157;
$L__BB0_28:
	setp.lt.s32 	%p19, %r111, 1;
	{ // callseq 0, 0
	.param .b64 param0;
	st.param.b64 	[param0], %rd7;
	.param .b64 retval0;
	call.uni (retval0), 
	malloc, 
	(
	param0
	);
	ld.param.b64 	%rd119, [retval0];
	} // callseq 0
	{ // callseq 1, 0
	.param .b64 param0;
	st.param.b64 	[param0], %rd7;
	.param .b64 retval0;
	call.uni (retval0), 
	malloc, 
	(
	param0
	);
	ld.param.b64 	%rd120, [retval0];
	} // callseq 1
	@%p19 bra 	$L__BB0_38;
	mul.wide.s32 	%rd121, %r3, 4;
	add.s64 	%rd10, %rd119, %rd121;
	mov.b32 	%r210, 0;
$L__BB0_30:
	mad.lo.s32 	%r159, %r210, %r112, %r184;
	mul.wide.s32 	%rd122, %r159, 4;
	add.s64 	%rd123, %rd4, %rd122;
	ld.global.f32 	%f1, [%rd123];
	add.s64 	%rd124, %rd3, %rd122;
	ld.global.u32 	%r97, [%rd124];
	setp.lt.s32 	%p20, %r210, %r114;
	@%p20 bra 	$L__BB0_32;
	ld.f32 	%f79, [%rd10];
	setp.ge.f32 	%p21, %f1, %f79;
	@%p21 bra 	$L__BB0_37;
$L__BB0_32:
	min.s32 	%r212, %r210, %r3;
	setp.lt.s32 	%p22, %r212, 0;
	@%p22 bra 	$L__BB0_36;
	mov.u32 	%r211, %r212;
$L__BB0_34:
	mul.wide.s32 	%rd125, %r211, 4;
	add.s64 	%rd126, %rd119, %rd125;
	ld.f32 	%f2, [%rd126+-4];
	setp.leu.f32 	%p23, %f2, %f1;
	mov.u32 	%r212, %r211;
	@%p23 bra 	$L__BB0_36;
	add.s32 	%r100, %r211, -1;
	mul.wide.u32 	%rd127, %r211, 4;
	add.s64 	%rd128, %rd119, %rd127;
	st.f32 	[%rd128], %f2;
	add.s64 	%rd130, %rd120, %rd125;
	ld.u32 	%r161, [%rd130+-4];
	add.s64 	%rd131, %rd120, %rd127;
	st.u32 	[%rd131], %r161;
	setp.ne.s32 	%p24, %r211, 0;
	mov.b32 	%r212, -1;
	mov.u32 	%r211, %r100;
	@%p24 bra 	$L__BB0_34;
$L__BB0_36:
	mul.wide.s32 	%rd132, %r212, 4;
	add.s64 	%rd133, %rd119, %rd132;
	st.f32 	[%rd133], %f1;
	add.s64 	%rd134, %rd120, %rd132;
	st.u32 	[%rd134], %r97;
$L__BB0_37:
	add.s32 	%r210, %r210, 1;
	setp.eq.s32 	%p25, %r210, %r111;
	@%p25 bra 	$L__BB0_38;
	bra.uni 	$L__BB0_30;
$L__BB0_38:
	setp.lt.s32 	%p26, %r114, 1;
	@%p26 bra 	$L__BB0_50;
	setp.lt.u32 	%p27, %r114, 8;
	mov.b32 	%r215, 0;
	@%p27 bra 	$L__BB0_42;
	mov.b32 	%r213, 0;
$L__BB0_41:
	.pragma "nounroll";
	mul.wide.u32 	%rd135, %r213, 4;
	add.s64 	%rd136, %rd120, %rd135;
	ld.u32 	%r164, [%rd136];
	mad.lo.s32 	%r165, %r213, %r112, %r184;
	mul.wide.s32 	%rd137, %r165, 4;
	add.s64 	%rd138, %rd6, %rd137;
	st.global.u32 	[%rd138], %r164;
	add.s64 	%rd139, %rd119, %rd135;
	ld.f32 	%f80, [%rd139];
	add.s64 	%rd140, %rd5, %rd137;
	st.global.f32 	[%rd140], %f80;
	ld.u32 	%r166, [%rd136+4];
	mul.wide.s32 	%rd141, %r112, 4;
	add.s64 	%rd142, %rd138, %rd141;
	st.global.u32 	[%rd142], %r166;
	ld.f32 	%f81, [%rd139+4];
	add.s64 	%rd143, %rd140, %rd141;
	st.global.f32 	[%rd143], %f81;
	ld.u32 	%r167, [%rd136+8];
	add.s64 	%rd144, %rd142, %rd141;
	st.global.u32 	[%rd144], %r167;
	ld.f32 	%f82, [%rd139+8];
	add.s64 	%rd145, %rd143, %rd141;
	st.global.f32 	[%rd145], %f82;
	ld.u32 	%r168, [%rd136+12];
	add.s64 	%rd146, %rd144, %rd141;
	st.global.u32 	[%rd146], %r168;
	ld.f32 	%f83, [%rd139+12];
	add.s64 	%rd147, %rd145, %rd141;
	st.global.f32 	[%rd147], %f83;
	ld.u32 	%r169, [%rd136+16];
	add.s64 	%rd148, %rd146, %rd141;
	st.global.u32 	[%rd148], %r169;
	ld.f32 	%f84, [%rd139+16];
	add.s64 	%rd149, %rd147, %rd141;
	st.global.f32 	[%rd149], %f84;
	ld.u32 	%r170, [%rd136+20];
	add.s64 	%rd150, %rd148, %rd141;
	st.global.u32 	[%rd150], %r170;
	ld.f32 	%f85, [%rd139+20];
	add.s64 	%rd151, %rd149, %rd141;
	st.global.f32 	[%rd151], %f85;
	ld.u32 	%r171, [%rd136+24];
	add.s64 	%rd152, %rd150, %rd141;
	st.global.u32 	[%rd152], %r171;
	ld.f32 	%f86, [%rd139+24];
	add.s64 	%rd153, %rd151, %rd141;
	st.global.f32 	[%rd153], %f86;
	ld.u32 	%r172, [%rd136+28];
	add.s64 	%rd154, %rd152, %rd141;
	st.global.u32 	[%rd154], %r172;
	ld.f32 	%f87, [%rd139+28];
	add.s64 	%rd155, %rd153, %rd141;
	st.global.f32 	[%rd155], %f87;
	add.s32 	%r213, %r213, 8;
	setp.ne.s32 	%p28, %r213, %r16;
	mov.u32 	%r215, %r16;
	@%p28 bra 	$L__BB0_41;
$L__BB0_42:
	setp.eq.s32 	%p29, %r7, 0;
	@%p29 bra 	$L__BB0_50;
	add.s32 	%r173, %r7, -1;
	setp.lt.u32 	%p30, %r173, 3;
	@%p30 bra 	$L__BB0_45;
	mul.wide.u32 	%rd156, %r215, 4;
	add.s64 	%rd157, %rd120, %rd156;
	ld.u32 	%r174, [%rd157];
	mad.lo.s32 	%r175, %r215, %r112, %r184;
	mul.wide.s32 	%rd158, %r175, 4;
	add.s64 	%rd159, %rd6, %rd158;
	st.global.u32 	[%rd159], %r174;
	add.s64 	%rd160, %rd119, %rd156;
	ld.f32 	%f88, [%rd160];
	add.s64 	%rd161, %rd5, %rd158;
	st.global.f32 	[%rd161], %f88;
	ld.u32 	%r176, [%rd157+4];
	mul.wide.s32 	%rd162, %r112, 4;
	add.s64 	%rd163, %rd159, %rd162;
	st.global.u32 	[%rd163], %r176;
	ld.f32 	%f89, [%rd160+4];
	add.s64 	%rd164, %rd161, %rd162;
	st.global.f32 	[%rd164], %f89;
	ld.u32 	%r177, [%rd157+8];
	add.s64 	%rd165, %rd163, %rd162;
	st.global.u32 	[%rd165], %r177;
	ld.f32 	%f90, [%rd160+8];
	add.s64 	%rd166, %rd164, %rd162;
	st.global.f32 	[%rd166], %f90;
	ld.u32 	%r178, [%rd157+12];
	add.s64 	%rd167, %rd165, %rd162;
	st.global.u32 	[%rd167], %r178;
	ld.f32 	%f91, [%rd160+12];
	add.s64 	%rd168, %rd166, %rd162;
	st.global.f32 	[%rd168], %f91;
	add.s32 	%r215, %r215, 4;
$L__BB0_45:
	setp.eq.s32 	%p31, %r8, 0;
	@%p31 bra 	$L__BB0_50;
	setp.eq.s32 	%p32, %r8, 1;
	@%p32 bra 	$L__BB0_48;
	mul.wide.u32 	%rd169, %r215, 4;
	add.s64 	%rd170, %rd120, %rd169;
	ld.u32 	%r179, [%rd170];
	mad.lo.s32 	%r180, %r215, %r112, %r184;
	mul.wide.s32 	%rd171, %r180, 4;
	add.s64 	%rd172, %rd6, %rd171;
	st.global.u32 	[%rd172], %r179;
	add.s64 	%rd173, %rd119, %rd169;
	ld.f32 	%f92, [%rd173];
	add.s64 	%rd174, %rd5, %rd171;
	st.global.f32 	[%rd174], %f92;
	ld.u32 	%r181, [%rd170+4];
	mul.wide.s32 	%rd175, %r112, 4;
	add.s64 	%rd176, %rd172, %rd175;
	st.global.u32 	[%rd176], %r181;
	ld.f32 	%f93, [%rd173+4];
	add.s64 	%rd177, %rd174, %rd175;
	st.global.f32 	[%rd177], %f93;
	add.s32 	%r215, %r215, 2;
$L__BB0_48:
	setp.eq.s32 	%p33, %r17, 0;
	@%p33 bra 	$L__BB0_50;
	mul.wide.u32 	%rd178, %r215, 4;
	add.s64 	%rd179, %rd120, %rd178;
	ld.u32 	%r182, [%rd179];
	mad.lo.s32 	%r183, %r215, %r112, %r184;
	mul.wide.s32 	%rd180, %r183, 4;
	add.s64 	%rd181, %rd6, %rd180;
	st.global.u32 	[%rd181], %r182;
	add.s64 	%rd182, %rd119, %rd178;
	ld.f32 	%f94, [%rd182];
	add.s64 	%rd183, %rd5, %rd180;
	st.global.f32 	[%rd183], %f94;
$L__BB0_50:
	{ // callseq 2, 0
	.param .b64 param0;
	st.param.b64 	[param0], %rd119;
	call.uni 
	free, 
	(
	param0
	);
	} // callseq 2
	{ // callseq 3, 0
	.param .b64 param0;
	st.param.b64 	[param0], %rd120;
	call.uni 
	free, 
	(
	param0
	);
	} // callseq 3
	add.s32 	%r184, %r184, %r4;
	setp.lt.s32 	%p34, %r184, %r112;
	@%p34 bra 	$L__BB0_2;
$L__BB0_51:
	ret;

}


// ===== COMPILED SASS (sm_100) =====

	.target	sm_100

	.elftype	@"ET_EXEC"


//--------------------- .note.nv.tkinfo           --------------------------
	.section	.note.nv.tkinfo,"",@"SHT_NOTE"
	.sectionflags	@"SHF_NOTE_NV_TKINFO"
	.tkinfo
        /*0018*/ 	.word	0x00000002
        /*0030*/ 	.string	""
        /*0030*/ 	.string	"ptxas"
        /*0030*/ 	.string	"Cuda compilation tools, release 13.0, V13.0.88"
        /*0030*/ 	.string	"Build cuda_13.0.r13.0/compiler.36424714_0"
        /*0030*/ 	.string	"-arch sm_100 -m 64 "



//--------------------- .note.nv.cuinfo           --------------------------
	.section	.note.nv.cuinfo,"",@"SHT_NOTE"
	.sectionflags	@"SHF_NOTE_NV_CUINFO"
        /*0018*/ 	.short	0x0002
        /*001a*/ 	.short	0x0064
        /*001c*/ 	.short	0x0082
	.zero		2


//--------------------- .nv.info                  --------------------------
	.section	.nv.info,"",@"SHT_CUDA_INFO"
	.align	4


	//----- nvinfo : EIATTR_REGCOUNT
	.align		4
        /*0000*/ 	.byte	0x04, 0x2f
        /*0002*/ 	.short	(.L_1 - .L_0)
	.align		4
.L_0:
        /*0004*/ 	.word	index@(_Z7knn_gpuPKfiS0_iiiPfPiS2_S1_)
        /*0008*/ 	.word	0x00000030


	//----- nvinfo : EIATTR_FRAME_SIZE
	.align		4
.L_1:
        /*000c*/ 	.byte	0x04, 0x11
        /*000e*/ 	.short	(.L_3 - .L_2)
	.align		4
.L_2:
        /*0010*/ 	.word	index@($__internal_1_$__cuda_sm20_dsqrt_rn_f64_mediumpath_v1)
        /*0014*/ 	.word	0x00000000


	//----- nvinfo : EIATTR_FRAME_SIZE
	.align		4
.L_3:
        /*0018*/ 	.byte	0x04, 0x11
        /*001a*/ 	.short	(.L_5 - .L_4)
	.align		4
.L_4:
        /*001c*/ 	.word	index@($__internal_0_$__cuda_sm20_div_rn_f64_full)
        /*0020*/ 	.word	0x00000000


	//----- nvinfo : EIATTR_FRAME_SIZE
	.align		4
.L_5:
        /*0024*/ 	.byte	0x04, 0x11
        /*0026*/ 	.short	(.L_7 - .L_6)
	.align		4
.L_6:
        /*0028*/ 	.word	index@(_Z7knn_gpuPKfiS0_iiiPfPiS2_S1_)
        /*002c*/ 	.word	0x00000000


	//----- nvinfo : EIATTR_MIN_STACK_SIZE
	.align		4
.L_7:
        /*0030*/ 	.byte	0x04, 0x12
        /*0032*/ 	.short	(.L_9 - .L_8)
	.align		4
.L_8:
        /*0034*/ 	.word	index@(_Z7knn_gpuPKfiS0_iiiPfPiS2_S1_)
        /*0038*/ 	.word	0x00000000
.L_9:


//--------------------- .nv.compat                --------------------------
	.section	.nv.compat,"",@"SHT_CUDA_COMPAT_INFO"
	.align	4
        /*0000*/ 	.byte	0x02, 0x09, 0x00, 0x00, 0x02, 0x02, 0x01, 0x00, 0x02, 0x05, 0x05, 0x00, 0x03, 0x07, 0x01, 0x01
        /*0010*/ 	.byte	0x02, 0x03, 0x00, 0x00, 0x02, 0x06, 0x01, 0x00, 0x04, 0x0b, 0x08, 0x00, 0x01, 0x00, 0x00, 0x00
        /*0020*/ 	.byte	0x00, 0x00, 0x00, 0x00


//--------------------- .nv.info._Z7knn_gpuPKfiS0_iiiPfPiS2_S1_ --------------------------
	.section	.nv.info._Z7knn_gpuPKfiS0_iiiPfPiS2_S1_,"",@"SHT_CUDA_INFO"
	.sectionflags	@""
	.align	4


	//----- nvinfo : EIATTR_CUDA_API_VERSION
	.align		4
        /*0000*/ 	.byte	0x04, 0x37
        /*0002*/ 	.short	(.L_11 - .L_10)
.L_10:
        /*0004*/ 	.word	0x00000082


	//----- nvinfo : EIATTR_KPARAM_INFO
	.align		4
.L_11:
        /*0008*/ 	.byte	0x04, 0x17
        /*000a*/ 	.short	(.L_13 - .L_12)
.L_12:
        /*000c*/ 	.word	0x00000000
        /*0010*/ 	.short	0x0009
        /*0012*/ 	.short	0x0040
        /*0014*/ 	.byte	0x00, 0xf5, 0x21, 0x00


	//----- nvinfo : EIATTR_KPARAM_INFO
	.align		4
.L_13:
        /*0018*/ 	.byte	0x04, 0x17
        /*001a*/ 	.short	(.L_15 - .L_14)
.L_14:
        /*001c*/ 	.word	0x00000000
        /*0020*/ 	.short	0x0008
        /*0022*/ 	.short	0x0038
        /*0024*/ 	.byte	0x00, 0xf5, 0x21, 0x00


	//----- nvinfo : EIATTR_KPARAM_INFO
	.align		4
.L_15:
        /*0028*/ 	.byte	0x04, 0x17
        /*002a*/ 	.short	(.L_17 - .L_16)
.L_16:
        /*002c*/ 	.word	0x00000000
        /*0030*/ 	.short	0x0007
        /*0032*/ 	.short	0x0030
        /*0034*/ 	.byte	0x00, 0xf5, 0x21, 0x00


	//----- nvinfo : EIATTR_KPARAM_INFO
	.align		4
.L_17:
        /*0038*/ 	.byte	0x04, 0x17
        /*003a*/ 	.short	(.L_19 - .L_18)
.L_18:
        /*003c*/ 	.word	0x00000000
        /*0040*/ 	.short	0x0006
        /*0042*/ 	.short	0x0028
        /*0044*/ 	.byte	0x00, 0xf5, 0x21, 0x00


	//----- nvinfo : EIATTR_KPARAM_INFO
	.align		4
.L_19:
        /*0048*/ 	.byte	0x04, 0x17
        /*004a*/ 	.short	(.L_21 - .L_20)
.L_20:
        /*004c*/ 	.word	0x00000000
        /*0050*/ 	.short	0x0005
        /*0052*/ 	.short	0x0020
        /*0054*/ 	.byte	0x00, 0xf0, 0x11, 0x00


	//----- nvinfo : EIATTR_KPARAM_INFO
	.align		4
.L_21:
        /*0058*/ 	.byte	0x04, 0x17
        /*005a*/ 	.short	(.L_23 - .L_22)
.L_22:
        /*005c*/ 	.word	0x00000000
        /*0060*/ 	.short	0x0004
        /*0062*/ 	.short	0x001c
        /*0064*/ 	.byte	0x00, 0xf0, 0x11, 0x00


	//----- nvinfo : EIATTR_KPARAM_INFO
	.align		4
.L_23:
        /*0068*/ 	.byte	0x04, 0x17
        /*006a*/ 	.short	(.L_25 - .L_24)
.L_24:
        /*006c*/ 	.word	0x00000000
        /*0070*/ 	.short	0x0003
        /*0072*/ 	.short	0x0018
        /*0074*/ 	.byte	0x00, 0xf0, 0x11, 0x00


	//----- nvinfo : EIATTR_KPARAM_INFO
	.align		4
.L_25:
        /*0078*/ 	.byte	0x04, 0x17
        /*007a*/ 	.short	(.L_27 - .L_26)
.L_26:
        /*007c*/ 	.word	0x00000000
        /*0080*/ 	.short	0x0002
        /*0082*/ 	.short	0x0010
        /*0084*/ 	.byte	0x00, 0xf5, 0x21, 0x00


	//----- nvinfo : EIATTR_KPARAM_INFO
	.align		4
.L_27:
        /*0088*/ 	.byte	0x04, 0x17
        /*008a*/ 	.short	(.L_29 - .L_28)
.L_28:
        /*008c*/ 	.word	0x00000000
        /*0090*/ 	.short	0x0001
        /*0092*/ 	.short	0x0008
        /*0094*/ 	.byte	0x00, 0xf0, 0x11, 0x00


	//----- nvinfo : EIATTR_KPARAM_INFO
	.align		4
.L_29:
        /*0098*/ 	.byte	0x04, 0x17
        /*009a*/ 	.short	(.L_31 - .L_30)
.L_30:
        /*009c*/ 	.word	0x00000000
        /*00a0*/ 	.short	0x0000
        /*00a2*/ 	.short	0x0000
        /*00a4*/ 	.byte	0x00, 0xf5, 0x21, 0x00


	//----- nvinfo : EIATTR_SPARSE_MMA_MASK
	.align		4
.L_31:
        /*00a8*/ 	.byte	0x03, 0x50
        /*00aa*/ 	.short	0x0000


	//----- nvinfo : EIATTR_MAXREG_COUNT
	.align		4
        /*00ac*/ 	.byte	0x03, 0x1b
        /*00ae*/ 	.short	0x00ff


	//----- nvinfo : EIATTR_EXTERNS
	.align		4
        /*00b0*/ 	.byte	0x04, 0x0f
        /*00b2*/ 	.short	(.L_33 - .L_32)


	//   ....[0]....
	.align		4
.L_32:
        /*00b4*/ 	.word	index@(malloc)


	//   ....[1]....
	.align		4
        /*00b8*/ 	.word	index@(free)


	//----- nvinfo : EIATTR_MERCURY_ISA_VERSION
	.align		4
.L_33:
        /*00bc*/ 	.byte	0x03, 0x5f
        /*00be*/ 	.short	0x0101


	//----- nvinfo : EIATTR_VRC_CTA_INIT_COUNT
	.align		4
        /*00c0*/ 	.byte	0x02, 0x4a
	.zero		1
	.zero		1


	//----- nvinfo : EIATTR_SYSCALL_OFFSETS
	.align		4
        /*00c4*/ 	.byte	0x04, 0x46
        /*00c6*/ 	.short	(.L_35 - .L_34)


	//   ....[0]....
.L_34:
        /*00c8*/ 	.word	0x00002230


	//   ....[1]....
        /*00cc*/ 	.word	0x000022a0


	//   ....[2]....
        /*00d0*/ 	.word	0x00002f50


	//   ....[3]....
        /*00d4*/ 	.word	0x00002fa0


	//----- nvinfo : EIATTR_EXIT_INSTR_OFFSETS
	.align		4
.L_35:
        /*00d8*/ 	.byte	0x04, 0x1c
        /*00da*/ 	.short	(.L_37 - .L_36)


	//   ....[0]....
.L_36:
        /*00dc*/ 	.word	0x00000070


	//   ....[1]....
        /*00e0*/ 	.word	0x00002ff0


	//----- nvinfo : EIATTR_CRS_STACK_SIZE
	.align		4
.L_37:
        /*00e4*/ 	.byte	0x04, 0x1e
        /*00e6*/ 	.short	(.L_39 - .L_38)
.L_38:
        /*00e8*/ 	.word	0x00000000


	//----- nvinfo : EIATTR_CBANK_PARAM_SIZE
	.align		4
.L_39:
        /*00ec*/ 	.byte	0x03, 0x19
        /*00ee*/ 	.short	0x0048


	//----- nvinfo : EIATTR_PARAM_CBANK
	.align		4
        /*00f0*/ 	.byte	0x04, 0x0a
        /*00f2*/ 	.short	(.L_41 - .L_40)
	.align		4
.L_40:
        /*00f4*/ 	.word	index@(.nv.constant0._Z7knn_gpuPKfiS0_iiiPfPiS2_S1_)
        /*00f8*/ 	.short	0x0380
        /*00fa*/ 	.short	0x0048


	//----- nvinfo : EIATTR_SW_WAR
	.align		4
.L_41:
        /*00fc*/ 	.byte	0x04, 0x36
        /*00fe*/ 	.short	(.L_43 - .L_42)
.L_42:
        /*0100*/ 	.word	0x00000008
.L_43:


//--------------------- .nv.callgraph             --------------------------
	.section	.nv.callgraph,"",@"SHT_CUDA_CALLGRAPH"
	.align	4
	.sectionentsize	8
	.align		4
        /*0000*/ 	.word	0x00000000
	.align		4
        /*0004*/ 	.word	0xffffffff
	.align		4
        /*0008*/ 	.word	index@(_Z7knn_gpuPKfiS0_iiiPfPiS2_S1_)
	.align		4
        /*000c*/ 	.word	index@(free)
	.align		4
        /*0010*/ 	.word	index@(_Z7knn_gpuPKfiS0_iiiPfPiS2_S1_)
	.align		4
        /*0014*/ 	.word	index@(malloc)
	.align		4
        /*0018*/ 	.word	0x00000000
	.align		4
        /*001c*/ 	.word	0xfffffffe
	.align		4
        /*0020*/ 	.word	0x00000000
	.align		4
        /*0024*/ 	.word	0xfffffffd
	.align		4
        /*0028*/ 	.word	0x00000000
	.align		4
        /*002c*/ 	.word	0xfffffffc


//--------------------- .nv.constant4             --------------------------
	.section	.nv.constant4,"a",@progbits
	.align	8
	.align		8
.nv.constant4:
        /*0000*/ 	.dword	malloc
	.align		8
        /*0008*/ 	.dword	free


//--------------------- .text._Z7knn_gpuPKfiS0_iiiPfPiS2_S1_ --------------------------
	.section	.text._Z7knn_gpuPKfiS0_iiiPfPiS2_S1_,"ax",@progbits
	.align	128
        .global         _Z7knn_gpuPKfiS0_iiiPfPiS2_S1_
        .type           _Z7knn_gpuPKfiS0_iiiPfPiS2_S1_,@function
        .size           _Z7knn_gpuPKfiS0_iiiPfPiS2_S1_,(.L_x_52 - _Z7knn_gpuPKfiS0_iiiPfPiS2_S1_)
        .other          _Z7knn_gpuPKfiS0_iiiPfPiS2_S1_,@"STO_CUDA_ENTRY STV_DEFAULT"
_Z7knn_gpuPKfiS0_iiiPfPiS2_S1_:
.text._Z7knn_gpuPKfiS0_iiiPfPiS2_S1_:
[----:B------:R-:W0:Y:S01]  /*0000*/  LDC R1, c[0x0][0x37c] ;  /* 0x0000df00ff017b82 */ /* 0x000e220000000800 */
[----:B------:R-:W1:Y:S07]  /*0010*/  S2R R17, SR_TID.X ;  /* 0x0000000000117919 */ /* 0x000e6e0000002100 */
[----:B------:R-:W1:Y:S01]  /*0020*/  S2UR UR4, SR_CTAID.X ;  /* 0x00000000000479c3 */ /* 0x000e620000002500 */
[----:B------:R-:W2:Y:S07]  /*0030*/  LDCU UR5, c[0x0][0x398] ;  /* 0x00007300ff0577ac */ /* 0x000eae0008000800 */
[----:B------:R-:W1:Y:S02]  /*0040*/  LDC R2, c[0x0][0x360] ;  /* 0x0000d800ff027b82 */ /* 0x000e640000000800 */
[----:B-1----:R-:W-:-:S05]  /*0050*/  IMAD R17, R2, UR4, R17 ;  /* 0x0000000402117c24 */ /* 0x002fca000f8e0211 */
[----:B--2---:R-:W-:-:S13]  /*0060*/  ISETP.GE.AND P0, PT, R17, UR5, PT ;  /* 0x0000000511007c0c */ /* 0x004fda000bf06270 */
[----:B0-----:R-:W-:Y:S05]  /*0070*/  @P0 EXIT ;  /* 0x000000000000094d */ /* 0x001fea0003800000 */
[----:B------:R-:W0:Y:S01]  /*0080*/  LDCU UR4, c[0x0][0x370] ;  /* 0x00006e00ff0477ac */ /* 0x000e220008000800 */
[----:B------:R-:W1:Y:S01]  /*0090*/  LDCU UR38, c[0x0][0x39c] ;  /* 0x00007380ff2677ac */ /* 0x000e620008000800 */
[----:B------:R-:W2:Y:S01]  /*00a0*/  LDCU UR39, c[0x0][0x388] ;  /* 0x00007100ff2777ac */ /* 0x000ea20008000800 */
[----:B------:R-:W3:Y:S01]  /*00b0*/  LDCU UR40, c[0x0][0x3a0] ;  /* 0x00007400ff2877ac */ /* 0x000ee20008000800 */
[----:B------:R-:W4:Y:S01]  /*00c0*/  LDCU.64 UR36, c[0x0][0x358] ;  /* 0x00006b00ff2477ac */ /* 0x000f220008000a00 */
[----:B0-----:R-:W-:Y:S01]  /*00d0*/  IMAD R2, R2, UR4, RZ ;  /* 0x0000000402027c24 */ /* 0x001fe2000f8e02ff */
[----:B-1----:R-:W-:Y:S02]  /*00e0*/  ULOP3.LUT UR41, UR38, 0x3, URZ, 0xc0, !UPT ;  /* 0x0000000326297892 */ /* 0x002fe4000f8ec0ff */
[----:B------:R-:W-:Y:S02]  /*00f0*/  ULOP3.LUT UR38, UR38, 0xfffffff8, URZ, 0xc0, !UPT ;  /* 0xfffffff826267892 */ /* 0x000fe4000f8ec0ff */
[----:B--2---:R-:W-:-:S02]  /*0100*/  ULOP3.LUT UR39, UR39, 0x7ffffff8, URZ, 0xc0, !UPT ;  /* 0x7ffffff827277892 */ /* 0x004fc4000f8ec0ff */
[----:B---34-:R-:W-:-:S12]  /*0110*/  ULOP3.LUT UR40, UR40, 0x7ffffff8, URZ, 0xc0, !UPT ;  /* 0x7ffffff828287892 */ /* 0x018fd8000f8ec0ff */
.L_x_40:
[----:B------:R-:W0:Y:S02]  /*0120*/  LDCU UR4, c[0x0][0x388] ;  /* 0x00007100ff0477ac */ /* 0x000e240008000800 */
[----:B0-----:R-:W-:-:S04]  /*0130*/  MOV R9, UR4 ;  /* 0x0000000400097c02 */ /* 0x001fc80008000f00 */
[----:B------:R-:W-:-:S13]  /*0140*/  ISETP.GE.AND P0, PT, R9, 0x1, PT ;  /* 0x000000010900780c */ /* 0x000fda0003f06270 */
[----:B------:R-:W-:Y:S05]  /*0150*/  @!P0 BRA `(.L_x_0) ;  /* 0x0000002000088947 */ /* 0x000fea0003800000 */
[----:B------:R-:W0:Y:S02]  /*0160*/  LDCU UR4, c[0x0][0x39c] ;  /* 0x00007380ff0477ac */ /* 0x000e240008000800 */
[----:B0-----:R-:W-:-:S09]  /*0170*/  UISETP.NE.AND UP0, UPT, UR4, URZ, UPT ;  /* 0x000000ff0400728c */ /* 0x001fd2000bf05270 */
[----:B------:R-:W-:Y:S05]  /*0180*/  BRA.U !UP0, `(.L_x_1) ;  /* 0x0000001908247547 */ /* 0x000fea000b800000 */
[----:B------:R-:W0:Y:S01]  /*0190*/  LDC R8, c[0x0][0x398] ;  /* 0x0000e600ff087b82 */ /* 0x000e220000000800 */
[----:B------:R-:W-:Y:S01]  /*01a0*/  HFMA2 R0, -RZ, RZ, 0, 0 ;  /* 0x00000000ff007431 */ /* 0x000fe200000001ff */
[----:B------:R-:W-:Y:S01]  /*01b0*/  BSSY.RECONVERGENT B0, `(.L_x_2) ;  /* 0x0000185000007945 */ /* 0x000fe20003800200 */
[----:B0-----:R-:W-:Y:S02]  /*01c0*/  IMAD.IADD R3, R17, 0x1, R8 ;  /* 0x0000000111037824 */ /* 0x001fe400078e0208 */
[C-C-:B------:R-:W-:Y:S02]  /*01d0*/  IMAD R4, R8.reuse, 0x6, R17.reuse ;  /* 0x0000000608047824 */ /* 0x140fe400078e0211 */
[C-C-:B------:R-:W-:Y:S02]  /*01e0*/  IMAD R5, R8.reuse, 0x5, R17.reuse ;  /* 0x0000000508057824 */ /* 0x140fe400078e0211 */
[C-C-:B------:R-:W-:Y:S02]  /*01f0*/  IMAD R6, R8.reuse, 0x7, R17.reuse ;  /* 0x0000000708067824 */ /* 0x140fe400078e0211 */
[C---:B------:R-:W-:Y:S01]  /*0200*/  IMAD R7, R8.reuse, 0x3, R17 ;  /* 0x0000000308077824 */ /* 0x040fe200078e0211 */
[----:B------:R-:W-:-:S07]  /*0210*/  LEA R8, R8, R17, 0x1 ;  /* 0x0000001108087211 */ /* 0x000fce00078e08ff */
.L_x_15:
[----:B------:R-:W0:Y:S01]  /*0220*/  LDC.64 R10, c[0x0][0x398] ;  /* 0x0000e600ff0a7b82 */ /* 0x000e220000000a00 */
[----:B------:R-:W-:Y:S02]  /*0230*/  CS2R R28, SRZ ;  /* 0x00000000001c7805 */ /* 0x000fe4000001ff00 */
[----:B------:R-:W-:Y:S02]  /*0240*/  CS2R R26, SRZ ;  /* 0x00000000001a7805 */ /* 0x000fe4000001ff00 */
[----:B------:R-:W-:-:S03]  /*0250*/  CS2R R24, SRZ ;  /* 0x0000000000187805 */ /* 0x000fc6000001ff00 */
[----:B------:R-:W1:Y:S01]  /*0260*/  LDC.64 R12, c[0x0][0x3b8] ;  /* 0x0000ee00ff0c7b82 */ /* 0x000e620000000a00 */
[----:B0-----:R-:W-:Y:S01]  /*0270*/  IMAD R9, R0, R10, R17 ;  /* 0x0000000a00097224 */ /* 0x001fe200078e0211 */
[----:B------:R-:W-:Y:S02]  /*0280*/  ISETP.GE.U32.AND P0, PT, R11, 0x8, PT ;  /* 0x000000080b00780c */ /* 0x000fe40003f06070 */
[----:B------:R-:W-:Y:S01]  /*0290*/  MOV R11, RZ ;  /* 0x000000ff000b7202 */ /* 0x000fe20000000f00 */
[----:B-1----:R-:W-:-:S05]  /*02a0*/  IMAD.WIDE R12, R9, 0x4, R12 ;  /* 0x00000004090c7825 */ /* 0x002fca00078e020c */
[----:B------:R0:W-:Y:S05]  /*02b0*/  STG.E desc[UR36][R12.64], R0 ;  /* 0x000000000c007986 */ /* 0x0001ea000c101924 */
[----:B------:R-:W-:Y:S05]  /*02c0*/  @!P0 BRA `(.L_x_3) ;  /* 0x0000000800508947 */ /* 0x000fea0003800000 */
[----:B0-----:R-:W0:Y:S01]  /*02d0*/  LDC R13, c[0x0][0x388] ;  /* 0x0000e200ff0d7b82 */ /* 0x001e220000000800 */
[----:B------:R-:W-:Y:S01]  /*02e0*/  UIADD3 UR4, UPT, UPT, -UR38, URZ, URZ ;  /* 0x000000ff26047290 */ /* 0x000fe2000fffe1ff */
[----:B------:R-:W-:Y:S01]  /*02f0*/  BSSY.RECONVERGENT B1, `(.L_x_4) ;  /* 0x0000090000017945 */ /* 0x000fe20003800200 */
[----:B------:R-:W-:Y:S01]  /*0300*/  IMAD R39, R10, 0x4, R17 ;  /* 0x000000040a277824 */ /* 0x000fe200078e0211 */
[----:B------:R-:W-:Y:S01]  /*0310*/  MOV R14, R0 ;  /* 0x00000000000e7202 */ /* 0x000fe20000000f00 */
[----:B------:R-:W-:Y:S01]  /*0320*/  IMAD.MOV.U32 R35, RZ, RZ, R6 ;  /* 0x000000ffff237224 */ /* 0x000fe200078e0006 */
[----:B------:R-:W-:Y:S01]  /*0330*/  MOV R33, R17 ;  /* 0x0000001100217202 */ /* 0x000fe20000000f00 */
[----:B------:R-:W-:Y:S01]  /*0340*/  IMAD.MOV.U32 R41, RZ, RZ, R7 ;  /* 0x000000ffff297224 */ /* 0x000fe200078e0007 */
[----:B------:R-:W-:Y:S02]  /*0350*/  MOV R37, R4 ;  /* 0x0000000400257202 */ /* 0x000fe40000000f00 */
[----:B------:R-:W-:-:S02]  /*0360*/  CS2R R28, SRZ ;  /* 0x00000000001c7805 */ /* 0x000fc4000001ff00 */
[----:B------:R-:W-:Y:S01]  /*0370*/  MOV R15, R5 ;  /* 0x00000005000f7202 */ /* 0x000fe20000000f00 */
[----:B------:R-:W-:Y:S01]  /*0380*/  IMAD.U32 R12, RZ, RZ, UR4 ;  /* 0x00000004ff0c7e24 */ /* 0x000fe2000f8e00ff */
[----:B------:R-:W-:Y:S02]  /*0390*/  MOV R43, R8 ;  /* 0x00000008002b7202 */ /* 0x000fe40000000f00 */
[----:B------:R-:W-:Y:S02]  /*03a0*/  MOV R19, R3 ;  /* 0x0000000300137202 */ /* 0x000fe40000000f00 */
[----:B0-----:R-:W-:Y:S01]  /*03b0*/  IADD3 R11, PT, PT, R0, R13, RZ ;  /* 0x0000000d000b7210 */ /* 0x001fe20007ffe0ff */
[C-C-:B------:R-:W-:Y:S01]  /*03c0*/  IMAD R32, R13.reuse, 0x3, R0.reuse ;  /* 0x000000030d207824 */ /* 0x140fe200078e0200 */
[C---:B------:R-:W-:Y:S01]  /*03d0*/  LEA R18, R13.reuse, R0, 0x1 ;  /* 0x000000000d127211 */ /* 0x040fe200078e08ff */
[C-C-:B------:R-:W-:Y:S02]  /*03e0*/  IMAD R34, R13.reuse, 0x4, R0.reuse ;  /* 0x000000040d227824 */ /* 0x140fe400078e0200 */
[----:B------:R-:W-:-:S02]  /*03f0*/  IMAD R36, R13, 0x5, R0 ;  /* 0x000000050d247824 */ /* 0x000fc400078e0200 */
[C-C-:B------:R-:W-:Y:S02]  /*0400*/  IMAD R38, R13.reuse, 0x6, R0.reuse ;  /* 0x000000060d267824 */ /* 0x140fe400078e0200 */
[----:B------:R-:W-:-:S07]  /*0410*/  IMAD R40, R13, 0x7, R0 ;  /* 0x000000070d287824 */ /* 0x000fce00078e0200 */
.L_x_5:
[----:B------:R-:W0:Y:S08]  /*0420*/  LDC.64 R20, c[0x0][0x380] ;  /* 0x0000e000ff147b82 */ /* 0x000e300000000a00 */
[----:B------:R-:W1:Y:S01]  /*0430*/  LDC.64 R22, c[0x0][0x390] ;  /* 0x0000e400ff167b82 */ /* 0x000e620000000a00 */
[----:B0-----:R-:W-:-:S06]  /*0440*/  IMAD.WIDE.U32 R44, R14, 0x4, R20 ;  /* 0x000000040e2c7825 */ /* 0x001fcc00078e0014 */
[----:B------:R-:W2:Y:S01]  /*0450*/  LDG.E R45, desc[UR36][R44.64] ;  /* 0x000000242c2d7981 */ /* 0x000ea2000c1e1900 */
[----:B-1----:R-:W-:-:S05]  /*0460*/  IMAD.WIDE.U32 R30, R33, 0x4, R22 ;  /* 0x00000004211e7825 */ /* 0x002fca00078e0016 */
[----:B------:R-:W2:Y:S02]  /*0470*/  LDG.E R16, desc[UR36][R30.64] ;  /* 0x000000241e107981 */ /* 0x000ea4000c1e1900 */
[-C--:B--2---:R-:W-:Y:S01]  /*0480*/  FMUL R42, R45, R16.reuse ;  /* 0x000000102d2a7220 */ /* 0x084fe20000400000 */
[----:B------:R-:W-:-:S03]  /*0490*/  FMUL R16, R16, R16 ;  /* 0x0000001010107220 */ /* 0x000fc60000400000 */
[----:B------:R-:W0:Y:S02]  /*04a0*/  F2F.F64.F32 R30, R42 ;  /* 0x0000002a001e7310 */ /* 0x000e240000201800 */
[----:B0-----:R-:W-:Y:S01]  /*04b0*/  DADD R30, R30, R24 ;  /* 0x000000001e1e7229 */ /* 0x001fe20000000018 */
[----:B------:R-:W-:Y:S01]  /*04c0*/  FMUL R24, R45, R45 ;  /* 0x0000002d2d187220 */ /* 0x000fe20000400000 */
[----:B------:R-:W-:-:S05]  /*04d0*/  IMAD.WIDE.U32 R44, R11, 0x4, R20 ;  /* 0x000000040b2c7825 */ /* 0x000fca00078e0014 */
[----:B------:R-:W0:Y:S01]  /*04e0*/  F2F.F64.F32 R24, R24 ;  /* 0x0000001800187310 */ /* 0x000e220000201800 */
[----:B------:R-:W2:Y:S01]  /*04f0*/  LDG.E R45, desc[UR36][R44.64] ;  /* 0x000000242c2d7981 */ /* 0x000ea2000c1e1900 */
[----:B0-----:R-:W-:-:S06]  /*0500*/  DADD R24, R24, R26 ;  /* 0x0000000018187229 */ /* 0x001fcc000000001a */
[----:B------:R-:W0:Y:S02]  /*0510*/  F2F.F64.F32 R26, R16 ;  /* 0x00000010001a7310 */ /* 0x000e240000201800 */
[----:B0-----:R-:W-:Y:S01]  /*0520*/  DADD R28, R26, R28 ;  /* 0x000000001a1c7229 */ /* 0x001fe2000000001c */
[----:B------:R-:W-:-:S05]  /*0530*/  IMAD.WIDE.U32 R26, R19, 0x4, R22 ;  /* 0x00000004131a7825 */ /* 0x000fca00078e0016 */
[----:B------:R-:W2:Y:S02]  /*0540*/  LDG.E R16, desc[UR36][R26.64] ;  /* 0x000000241a107981 */ /* 0x000ea4000c1e1900 */
[----:B--2---:R-:W-:-:S04]  /*0550*/  FMUL R42, R45, R16 ;  /* 0x000000102d2a7220 */ /* 0x004fc80000400000 */
[----:B------:R-:W0:Y:S02]  /*0560*/  F2F.F64.F32 R26, R42 ;  /* 0x0000002a001a7310 */ /* 0x000e240000201800 */
[----:B0-----:R-:W-:Y:S01]  /*0570*/  DADD R26, R30, R26 ;  /* 0x000000001e1a7229 */ /* 0x001fe2000000001a */
[----:B------:R-:W-:-:S06]  /*0580*/  FMUL R30, R45, R45 ;  /* 0x0000002d2d1e7220 */ /* 0x000fcc0000400000 */
[----:B------:R-:W0:Y:S01]  /*0590*/  F2F.F64.F32 R30, R30 ;  /* 0x0000001e001e7310 */ /* 0x000e220000201800 */
[----:B------:R-:W-:Y:S01]  /*05a0*/  FMUL R16, R16, R16 ;  /* 0x0000001010107220 */ /* 0x000fe20000400000 */
[----:B0-----:R-:W-:-:S06]  /*05b0*/  DADD R30, R24, R30 ;  /* 0x00000000181e7229 */ /* 0x001fcc000000001e */
[----:B------:R-:W0:Y:S01]  /*05c0*/  F2F.F64.F32 R24, R16 ;  /* 0x0000001000187310 */ /* 0x000e220000201800 */
[----:B------:R-:W-:-:S06]  /*05d0*/  IMAD.WIDE.U32 R44, R18, 0x4, R20 ;  /* 0x00000004122c7825 */ /* 0x000fcc00078e0014 */
[----:B------:R-:W2:Y:S01]  /*05e0*/  LDG.E R45, desc[UR36][R44.64] ;  /* 0x000000242c2d7981 */ /* 0x000ea2000c1e1900 */
        /* <DEDUP_REMOVED lines=54> */
[----:B------:R-:W2:Y:S01]  /*0950*/  LDG.E R16, desc[UR36][R30.64] ;  /* 0x000000241e107981 */ /* 0x000ea2000c1e1900 */
[----:B------:R-:W-:-:S04]  /*0960*/  IMAD.WIDE.U32 R20, R40, 0x4, R20 ;  /* 0x0000000428147825 */ /* 0x000fc800078e0014 */
[----:B------:R-:W-:Y:S02]  /*0970*/  IMAD.WIDE.U32 R22, R35, 0x4, R22 ;  /* 0x0000000423167825 */ /* 0x000fe400078e0016 */
[----:B------:R-:W3:Y:S04]  /*0980*/  LDG.E R20, desc[UR36][R20.64] ;  /* 0x0000002414147981 */ /* 0x000ee8000c1e1900 */
[----:B------:R-:W4:Y:S01]  /*0990*/  LDG.E R23, desc[UR36][R22.64] ;  /* 0x0000002416177981 */ /* 0x000f22000c1e1900 */
[----:B------:R-:W-:-:S04]  /*09a0*/  IADD3 R12, PT, PT, R12, 0x8, RZ ;  /* 0x000000080c0c7810 */ /* 0x000fc80007ffe0ff */
[----:B------:R-:W-:Y:S01]  /*09b0*/  ISETP.NE.AND P0, PT, R12, RZ, PT ;  /* 0x000000ff0c00720c */ /* 0x000fe20003f05270 */
[C---:B------:R-:W-:Y:S01]  /*09c0*/  IMAD R32, R13.reuse, 0x8, R32 ;  /* 0x000000080d207824 */ /* 0x040fe200078e0220 */
[C---:B------:R-:W-:Y:S01]  /*09d0*/  LEA R11, R13.reuse, R11, 0x3 ;  /* 0x0000000b0d0b7211 */ /* 0x040fe200078e18ff */
[C---:B------:R-:W-:Y:S01]  /*09e0*/  IMAD R40, R13.reuse, 0x8, R40 ;  /* 0x000000080d287824 */ /* 0x040fe200078e0228 */
[C---:B------:R-:W-:Y:S01]  /*09f0*/  LEA R18, R13.reuse, R18, 0x3 ;  /* 0x000000120d127211 */ /* 0x040fe200078e18ff */
[C---:B------:R-:W-:Y:S01]  /*0a00*/  IMAD R41, R10.reuse, 0x8, R41 ;  /* 0x000000080a297824 */ /* 0x040fe200078e0229 */
[C---:B------:R-:W-:Y:S01]  /*0a10*/  LEA R34, R13.reuse, R34, 0x3 ;  /* 0x000000220d227211 */ /* 0x040fe200078e18ff */
[----:B------:R-:W-:Y:S01]  /*0a20*/  IMAD R35, R10, 0x8, R35 ;  /* 0x000000080a237824 */ /* 0x000fe200078e0223 */
[C---:B------:R-:W-:Y:S02]  /*0a30*/  LEA R36, R13.reuse, R36, 0x3 ;  /* 0x000000240d247211 */ /* 0x040fe400078e18ff */
[----:B------:R-:W-:-:S02]  /*0a40*/  LEA R38, R13, R38, 0x3 ;  /* 0x000000260d267211 */ /* 0x000fc400078e18ff */
[----:B------:R-:W-:Y:S02]  /*0a50*/  LEA R14, R13, R14, 0x3 ;  /* 0x0000000e0d0e7211 */ /* 0x000fe400078e18ff */
[C---:B------:R-:W-:Y:S02]  /*0a60*/  LEA R19, R10.reuse, R19, 0x3 ;  /* 0x000000130a137211 */ /* 0x040fe400078e18ff */
[C---:B------:R-:W-:Y:S02]  /*0a70*/  LEA R43, R10.reuse, R43, 0x3 ;  /* 0x0000002b0a2b7211 */ /* 0x040fe400078e18ff */
[C---:B------:R-:W-:Y:S02]  /*0a80*/  LEA R39, R10.reuse, R39, 0x3 ;  /* 0x000000270a277211 */ /* 0x040fe400078e18ff */
[C---:B------:R-:W-:Y:S02]  /*0a90*/  LEA R15, R10.reuse, R15, 0x3 ;  /* 0x0000000f0a0f7211 */ /* 0x040fe400078e18ff */
[----:B------:R-:W-:-:S02]  /*0aa0*/  LEA R37, R10, R37, 0x3 ;  /* 0x000000250a257211 */ /* 0x000fc400078e18ff */
[----:B------:R-:W-:Y:S01]  /*0ab0*/  LEA R33, R10, R33, 0x3 ;  /* 0x000000210a217211 */ /* 0x000fe200078e18ff */
[----:B--2---:R-:W-:-:S04]  /*0ac0*/  FMUL R42, R16, R45 ;  /* 0x0000002d102a7220 */ /* 0x004fc80000400000 */
[----:B------:R-:W0:Y:S01]  /*0ad0*/  F2F.F64.F32 R30, R42 ;  /* 0x0000002a001e7310 */ /* 0x000e220000201800 */
[----:B------:R-:W-:Y:S01]  /*0ae0*/  FMUL R16, R16, R16 ;  /* 0x0000001010107220 */ /* 0x000fe20000400000 */
[----:B------:R-:W-:Y:S01]  /*0af0*/  FMUL R45, R45, R45 ;  /* 0x0000002d2d2d7220 */ /* 0x000fe20000400000 */
[----:B0-----:R-:W-:-:S05]  /*0b00*/  DADD R24, R24, R30 ;  /* 0x0000000018187229 */ /* 0x001fca000000001e */
[----:B------:R-:W0:Y:S01]  /*0b10*/  F2F.F64.F32 R30, R16 ;  /* 0x00000010001e7310 */ /* 0x000e220000201800 */
[C---:B---3--:R-:W-:Y:S01]  /*0b20*/  FMUL R42, R20.reuse, R20 ;  /* 0x00000014142a7220 */ /* 0x048fe20000400000 */
[-C--:B----4-:R-:W-:Y:S01]  /*0b30*/  FMUL R20, R20, R23.reuse ;  /* 0x0000001714147220 */ /* 0x090fe20000400000 */
[----:B------:R-:W-:Y:S01]  /*0b40*/  FMUL R23, R23, R23 ;  /* 0x0000001717177220 */ /* 0x000fe20000400000 */
[----:B0-----:R-:W-:-:S04]  /*0b50*/  DADD R26, R26, R30 ;  /* 0x000000001a1a7229 */ /* 0x001fc8000000001e */
[----:B------:R-:W0:Y:S08]  /*0b60*/  F2F.F64.F32 R30, R45 ;  /* 0x0000002d001e7310 */ /* 0x000e300000201800 */
[----:B------:R-:W1:Y:S01]  /*0b70*/  F2F.F64.F32 R20, R20 ;  /* 0x0000001400147310 */ /* 0x000e620000201800 */
[----:B0-----:R-:W-:-:S07]  /*0b80*/  DADD R30, R28, R30 ;  /* 0x000000001c1e7229 */ /* 0x001fce000000001e */
[----:B------:R-:W-:Y:S08]  /*0b90*/  F2F.F64.F32 R22, R23 ;  /* 0x0000001700167310 */ /* 0x000ff00000201800 */
[----:B------:R-:W0:Y:S01]  /*0ba0*/  F2F.F64.F32 R28, R42 ;  /* 0x0000002a001c7310 */ /* 0x000e220000201800 */
[----:B-1----:R-:W-:Y:S02]  /*0bb0*/  DADD R24, R24, R20 ;  /* 0x0000000018187229 */ /* 0x002fe40000000014 */
[----:B0-----:R-:W-:-:S02]  /*0bc0*/  DADD R26, R26, R28 ;  /* 0x000000001a1a7229 */ /* 0x001fc4000000001c */
[----:B------:R-:W-:Y:S01]  /*0bd0*/  DADD R28, R30, R22 ;  /* 0x000000001e1c7229 */ /* 0x000fe20000000016 */
[----:B------:R-:W-:Y:S10]  /*0be0*/  @P0 BRA `(.L_x_5) ;  /* 0xfffffff8000c0947 */ /* 0x000ff4000383ffff */
[----:B------:R-:W-:Y:S05]  /*0bf0*/  BSYNC.RECONVERGENT B1 ;  /* 0x0000000000017941 */ /* 0x000fea0003800200 */
.L_x_4:
[----:B------:R-:W-:-:S07]  /*0c00*/  MOV R11, UR38 ;  /* 0x00000026000b7c02 */ /* 0x000fce0008000f00 */
.L_x_3:
[----:B------:R-:W1:Y:S02]  /*0c10*/  LDCU UR4, c[0x0][0x39c] ;  /* 0x00007380ff0477ac */ /* 0x000e640008000800 */
[----:B-1----:R-:W-:-:S04]  /*0c20*/  ULOP3.LUT UR4, UR4, 0x7, URZ, 0xc0, !UPT ;  /* 0x0000000704047892 */ /* 0x002fc8000f8ec0ff */
[----:B------:R-:W-:-:S09]  /*0c30*/  UISETP.NE.AND UP0, UPT, UR4, URZ, UPT ;  /* 0x000000ff0400728c */ /* 0x000fd2000bf05270 */
[----:B------:R-:W-:Y:S05]  /*0c40*/  BRA.U !UP0, `(.L_x_6) ;  /* 0x0000000508f87547 */ /* 0x000fea000b800000 */
[----:B------:R-:W-:Y:S02]  /*0c50*/  UIADD3 UR4, UPT, UPT, UR4, -0x1, URZ ;  /* 0xffffffff04047890 */ /* 0x000fe4000fffe0ff */
[----:B------:R-:W-:Y:S02]  /*0c60*/  UISETP.NE.AND UP1, UPT, UR41, URZ, UPT ;  /* 0x000000ff2900728c */ /* 0x000fe4000bf25270 */
[----:B------:R-:W-:-:S09]  /*0c70*/  UISETP.GE.U32.AND UP0, UPT, UR4, 0x3, UPT ;  /* 0x000000030400788c */ /* 0x000fd2000bf06070 */
[----:B------:R-:W-:Y:S05]  /*0c80*/  BRA.U !UP0, `(.L_x_7) ;  /* 0x0000000508007547 */ /* 0x000fea000b800000 */
[----:B0-----:R-:W0:Y:S01]  /*0c90*/  LDC.64 R12, c[0x0][0x380] ;  /* 0x0000e000ff0c7b82 */ /* 0x001e220000000a00 */
[----:B------:R-:W1:Y:S01]  /*0ca0*/  LDCU UR4, c[0x0][0x388] ;  /* 0x00007100ff0477ac */ /* 0x000e620008000800 */
[----:B------:R-:W-:-:S06]  /*0cb0*/  IMAD R23, R11, R10, R17 ;  /* 0x0000000a0b177224 */ /* 0x000fcc00078e0211 */
[----:B------:R-:W2:Y:S01]  /*0cc0*/  LDC.64 R14, c[0x0][0x390] ;  /* 0x0000e400ff0e7b82 */ /* 0x000ea20000000a00 */
[----:B------:R-:W-:Y:S01]  /*0cd0*/  IADD3 R33, PT, PT, R23, R10, RZ ;  /* 0x0000000a17217210 */ /* 0x000fe20007ffe0ff */
[----:B-1----:R-:W-:-:S04]  /*0ce0*/  IMAD R21, R11, UR4, R0 ;  /* 0x000000040b157c24 */ /* 0x002fc8000f8e0200 */
[----:B0-----:R-:W-:-:S05]  /*0cf0*/  IMAD.WIDE.U32 R30, R21, 0x4, R12 ;  /* 0x00000004151e7825 */ /* 0x001fca00078e000c */
[----:B------:R-:W3:Y:S01]  /*0d00*/  LDG.E R36, desc[UR36][R30.64] ;  /* 0x000000241e247981 */ /* 0x000ee2000c1e1900 */
[----:B--2---:R-:W-:-:S04]  /*0d10*/  IMAD.WIDE.U32 R18, R23, 0x4, R14 ;  /* 0x0000000417127825 */ /* 0x004fc800078e000e */
[----:B------:R-:W-:Y:S01]  /*0d20*/  VIADD R23, R21, UR4 ;  /* 0x0000000415177c36 */ /* 0x000fe20008000000 */
[----:B------:R0:W2:Y:S01]  /*0d30*/  LDG.E R37, desc[UR36][R18.64] ;  /* 0x0000002412257981 */ /* 0x0000a2000c1e1900 */
[C---:B------:R-:W-:Y:S01]  /*0d40*/  IMAD.WIDE.U32 R38, R33.reuse, 0x4, R14 ;  /* 0x0000000421267825 */ /* 0x040fe200078e000e */
[----:B------:R-:W-:-:S03]  /*0d50*/  IADD3 R43, PT, PT, R33, R10, RZ ;  /* 0x0000000a212b7210 */ /* 0x000fc60007ffe0ff */
[C---:B------:R-:W-:Y:S01]  /*0d60*/  IMAD.WIDE.U32 R34, R23.reuse, 0x4, R12 ;  /* 0x0000000417227825 */ /* 0x040fe200078e000c */
[----:B------:R-:W-:Y:S01]  /*0d70*/  IADD3 R41, PT, PT, R23, UR4, RZ ;  /* 0x0000000417297c10 */ /* 0x000fe2000fffe0ff */
[----:B------:R1:W4:Y:S04]  /*0d80*/  LDG.E R20, desc[UR36][R38.64] ;  /* 0x0000002426147981 */ /* 0x000328000c1e1900 */
[----:B------:R3:W5:Y:S01]  /*0d90*/  LDG.E R21, desc[UR36][R34.64] ;  /* 0x0000002422157981 */ /* 0x000762000c1e1900 */
[----:B------:R-:W-:-:S04]  /*0da0*/  IMAD.WIDE.U32 R22, R43, 0x4, R14 ;  /* 0x000000042b167825 */ /* 0x000fc800078e000e */
[----:B0-----:R-:W-:Y:S01]  /*0db0*/  IMAD.WIDE.U32 R18, R41, 0x4, R12 ;  /* 0x0000000429127825 */ /* 0x001fe200078e000c */
[----:B------:R-:W5:Y:S01]  /*0dc0*/  LDG.E R32, desc[UR36][R22.64] ;  /* 0x0000002416207981 */ /* 0x000f62000c1e1900 */
[----:B------:R-:W-:Y:S02]  /*0dd0*/  IADD3 R31, PT, PT, R43, R10, RZ ;  /* 0x0000000a2b1f7210 */ /* 0x000fe40007ffe0ff */
[----:B------:R-:W-:Y:S01]  /*0de0*/  VIADD R41, R41, UR4 ;  /* 0x0000000429297c36 */ /* 0x000fe20008000000 */
[----:B------:R5:W5:Y:S02]  /*0df0*/  LDG.E R33, desc[UR36][R18.64] ;  /* 0x0000002412217981 */ /* 0x000b64000c1e1900 */
[----:B------:R-:W-:-:S04]  /*0e00*/  IMAD.WIDE.U32 R30, R31, 0x4, R14 ;  /* 0x000000041f1e7825 */ /* 0x000fc800078e000e */
[----:B-1----:R-:W-:Y:S01]  /*0e10*/  IMAD.WIDE.U32 R38, R41, 0x4, R12 ;  /* 0x0000000429267825 */ /* 0x002fe200078e000c */
[----:B------:R0:W5:Y:S05]  /*0e20*/  LDG.E R16, desc[UR36][R30.64] ;  /* 0x000000241e107981 */ /* 0x00016a000c1e1900 */
[----:B------:R-:W5:Y:S01]  /*0e30*/  LDG.E R39, desc[UR36][R38.64] ;  /* 0x0000002426277981 */ /* 0x000f62000c1e1900 */
[----:B------:R-:W-:Y:S01]  /*0e40*/  IADD3 R11, PT, PT, R11, 0x4, RZ ;  /* 0x000000040b0b7810 */ /* 0x000fe20007ffe0ff */
[C---:B---3--:R-:W-:Y:S01]  /*0e50*/  FMUL R34, R36.reuse, R36 ;  /* 0x0000002424227220 */ /* 0x048fe20000400000 */
[-C--:B--2---:R-:W-:Y:S01]  /*0e60*/  FMUL R12, R37, R37.reuse ;  /* 0x00000025250c7220 */ /* 0x084fe20000400000 */
[----:B------:R-:W-:-:S04]  /*0e70*/  FMUL R36, R36, R37 ;  /* 0x0000002524247220 */ /* 0x000fc80000400000 */
[----:B------:R-:W1:Y:S01]  /*0e80*/  F2F.F64.F32 R34, R34 ;  /* 0x0000002200227310 */ /* 0x000e620000201800 */
[----:B----4-:R-:W-:-:S07]  /*0e90*/  FMUL R14, R20, R20 ;  /* 0x00000014140e7220 */ /* 0x010fce0000400000 */
[----:B------:R-:W2:Y:S01]  /*0ea0*/  F2F.F64.F32 R12, R12 ;  /* 0x0000000c000c7310 */ /* 0x000ea20000201800 */
[C---:B-----5:R-:W-:Y:S01]  /*0eb0*/  FMUL R18, R21.reuse, R21 ;  /* 0x0000001515127220 */ /* 0x060fe20000400000 */
[----:B------:R-:W-:-:S06]  /*0ec0*/  FMUL R20, R21, R20 ;  /* 0x0000001415147220 */ /* 0x000fcc0000400000 */
[----:B------:R-:W3:Y:S01]  /*0ed0*/  F2F.F64.F32 R36, R36 ;  /* 0x0000002400247310 */ /* 0x000ee20000201800 */
[-C--:B------:R-:W-:Y:S01]  /*0ee0*/  FMUL R22, R32, R32.reuse ;  /* 0x0000002020167220 */ /* 0x080fe20000400000 */
[C---:B0-----:R-:W-:Y:S01]  /*0ef0*/  FMUL R30, R33.reuse, R33 ;  /* 0x00000021211e7220 */ /* 0x041fe20000400000 */
[----:B------:R-:W-:-:S05]  /*0f00*/  FMUL R32, R33, R32 ;  /* 0x0000002021207220 */ /* 0x000fca0000400000 */
[----:B------:R-:W0:Y:S01]  /*0f10*/  F2F.F64.F32 R18, R18 ;  /* 0x0000001200127310 */ /* 0x000e220000201800 */
[----:B-1----:R-:W-:-:S07]  /*0f20*/  DADD R26, R26, R34 ;  /* 0x000000001a1a7229 */ /* 0x002fce0000000022 */
[----:B------:R-:W1:Y:S01]  /*0f30*/  F2F.F64.F32 R14, R14 ;  /* 0x0000000e000e7310 */ /* 0x000e620000201800 */
[----:B--2---:R-:W-:-:S07]  /*0f40*/  DADD R12, R28, R12 ;  /* 0x000000001c0c7229 */ /* 0x004fce000000000c */
[----:B------:R-:W2:Y:S01]  /*0f50*/  F2F.F64.F32 R20, R20 ;  /* 0x0000001400147310 */ /* 0x000ea20000201800 */
[----:B---3--:R-:W-:Y:S01]  /*0f60*/  DADD R36, R24, R36 ;  /* 0x0000000018247229 */ /* 0x008fe20000000024 */
[----:B------:R-:W-:Y:S01]  /*0f70*/  FMUL R40, R16, R16 ;  /* 0x0000001010287220 */ /* 0x000fe20000400000 */
[----:B------:R-:W-:-:S05]  /*0f80*/  FMUL R38, R39, R39 ;  /* 0x0000002727267220 */ /* 0x000fca0000400000 */
[----:B------:R-:W3:Y:S01]  /*0f90*/  F2F.F64.F32 R30, R30 ;  /* 0x0000001e001e7310 */ /* 0x000ee20000201800 */
[----:B------:R-:W-:Y:S01]  /*0fa0*/  FMUL R16, R39, R16 ;  /* 0x0000001027107220 */ /* 0x000fe20000400000 */
[----:B0-----:R-:W-:-:S06]  /*0fb0*/  DADD R18, R26, R18 ;  /* 0x000000001a127229 */ /* 0x001fcc0000000012 */
[----:B------:R-:W0:Y:S01]  /*0fc0*/  F2F.F64.F32 R22, R22 ;  /* 0x0000001600167310 */ /* 0x000e220000201800 */
[----:B-1----:R-:W-:-:S07]  /*0fd0*/  DADD R12, R12, R14 ;  /* 0x000000000c0c7229 */ /* 0x002fce000000000e */
[----:B------:R-:W1:Y:S01]  /*0fe0*/  F2F.F64.F32 R32, R32 ;  /* 0x0000002000207310 */ /* 0x000e620000201800 */
[----:B--2---:R-:W-:-:S07]  /*0ff0*/  DADD R20, R36, R20 ;  /* 0x0000000024147229 */ /* 0x004fce0000000014 */
[----:B------:R-:W2:Y:S01]  /*1000*/  F2F.F64.F32 R24, R38 ;  /* 0x0000002600187310 */ /* 0x000ea20000201800 */
[----:B---3--:R-:W-:-:S07]  /*1010*/  DADD R18, R18, R30 ;  /* 0x0000000012127229 */ /* 0x008fce000000001e */
[----:B------:R-:W3:Y:S01]  /*1020*/  F2F.F64.F32 R34, R40 ;  /* 0x0000002800227310 */ /* 0x000ee20000201800 */
[----:B0-----:R-:W-:-:S07]  /*1030*/  DADD R12, R12, R22 ;  /* 0x000000000c0c7229 */ /* 0x001fce0000000016 */
[----:B------:R-:W0:Y:S01]  /*1040*/  F2F.F64.F32 R14, R16 ;  /* 0x00000010000e7310 */ /* 0x000e220000201800 */
[----:B-1----:R-:W-:Y:S02]  /*1050*/  DADD R20, R20, R32 ;  /* 0x0000000014147229 */ /* 0x002fe40000000020 */
[----:B--2---:R-:W-:Y:S02]  /*1060*/  DADD R26, R18, R24 ;  /* 0x00000000121a7229 */ /* 0x004fe40000000018 */
[----:B---3--:R-:W-:-:S04]  /*1070*/  DADD R28, R12, R34 ;  /* 0x000000000c1c7229 */ /* 0x008fc80000000022 */
[----:B0-----:R-:W-:-:S11]  /*1080*/  DADD R24, R20, R14 ;  /* 0x0000000014187229 */ /* 0x001fd6000000000e */
.L_x_7:
[----:B------:R-:W-:Y:S05]  /*1090*/  BRA.U !UP1, `(.L_x_6) ;  /* 0x0000000109e47547 */ /* 0x000fea000b800000 */
[----:B------:R-:W1:Y:S01]  /*10a0*/  LDCU UR4, c[0x0][0x39c] ;  /* 0x00007380ff0477ac */ /* 0x000e620008000800 */
[----:B------:R-:W-:Y:S02]  /*10b0*/  UISETP.NE.AND UP0, UPT, UR41, 0x1, UPT ;  /* 0x000000012900788c */ /* 0x000fe4000bf05270 */
[----:B-1----:R-:W-:-:S07]  /*10c0*/  ULOP3.LUT UP1, URZ, UR4, 0x1, URZ, 0xc0, !UPT ;  /* 0x0000000104ff7892 */ /* 0x002fce000f82c0ff */
[----:B------:R-:W-:Y:S05]  /*10d0*/  BRA.U !UP0, `(.L_x_8) ;  /* 0x0000000108887547 */ /* 0x000fea000b800000 */
[----:B------:R-:W1:Y:S01]  /*10e0*/  LDC.64 R14, c[0x0][0x390] ;  /* 0x0000e400ff0e7b82 */ /* 0x000e620000000a00 */
[----:B------:R-:W2:Y:S01]  /*10f0*/  LDCU UR4, c[0x0][0x388] ;  /* 0x00007100ff0477ac */ /* 0x000ea20008000800 */
[----:B------:R-:W-:-:S06]  /*1100*/  IMAD R31, R11, R10, R17 ;  /* 0x0000000a0b1f7224 */ /* 0x000fcc00078e0211 */
[----:B0-----:R-:W0:Y:S01]  /*1110*/  LDC.64 R12, c[0x0][0x380] ;  /* 0x0000e000ff0c7b82 */ /* 0x001e220000000a00 */
[----:B------:R-:W-:Y:S01]  /*1120*/  IADD3 R33, PT, PT, R31, R10, RZ ;  /* 0x0000000a1f217210 */ /* 0x000fe20007ffe0ff */
[----:B--2---:R-:W-:Y:S02]  /*1130*/  IMAD R23, R11, UR4, R0 ;  /* 0x000000040b177c24 */ /* 0x004fe4000f8e0200 */
[----:B-1----:R-:W-:-:S04]  /*1140*/  IMAD.WIDE.U32 R20, R31, 0x4, R14 ;  /* 0x000000041f147825 */ /* 0x002fc800078e000e */
[----:B------:R-:W-:Y:S02]  /*1150*/  IMAD.WIDE.U32 R32, R33, 0x4, R14 ;  /* 0x0000000421207825 */ /* 0x000fe400078e000e */
[----:B------:R-:W2:Y:S02]  /*1160*/  LDG.E R21, desc[UR36][R20.64] ;  /* 0x0000002414157981 */ /* 0x000ea4000c1e1900 */
[C-C-:B0-----:R-:W-:Y:S01]  /*1170*/  IMAD.WIDE.U32 R18, R23.reuse, 0x4, R12.reuse ;  /* 0x0000000417127825 */ /* 0x141fe200078e000c */
[----:B------:R-:W-:Y:S01]  /*1180*/  IADD3 R23, PT, PT, R23, UR4, RZ ;  /* 0x0000000417177c10 */ /* 0x000fe2000fffe0ff */
[----:B------:R-:W3:Y:S04]  /*1190*/  LDG.E R33, desc[UR36][R32.64] ;  /* 0x0000002420217981 */ /* 0x000ee8000c1e1900 */
[----:B------:R-:W4:Y:S01]  /*11a0*/  LDG.E R18, desc[UR36][R18.64] ;  /* 0x0000002412127981 */ /* 0x000f22000c1e1900 */
[----:B------:R-:W-:-:S06]  /*11b0*/  IMAD.WIDE.U32 R12, R23, 0x4, R12 ;  /* 0x00000004170c7825 */ /* 0x000fcc00078e000c */
[----:B------:R-:W5:Y:S01]  /*11c0*/  LDG.E R12, desc[UR36][R12.64] ;  /* 0x000000240c0c7981 */ /* 0x000f62000c1e1900 */
[----:B------:R-:W-:Y:S02]  /*11d0*/  VIADD R11, R11, 0x2 ;  /* 0x000000020b0b7836 */ /* 0x000fe40000000000 */
[-C--:B--2---:R-:W-:Y:S01]  /*11e0*/  FMUL R22, R21, R21.reuse ;  /* 0x0000001515167220 */ /* 0x084fe20000400000 */
[C---:B----4-:R-:W-:Y:S01]  /*11f0*/  FMUL R30, R18.reuse, R18 ;  /* 0x00000012121e7220 */ /* 0x050fe20000400000 */
[----:B------:R-:W-:-:S04]  /*1200*/  FMUL R16, R18, R21 ;  /* 0x0000001512107220 */ /* 0x000fc80000400000 */
[----:B------:R-:W0:Y:S01]  /*1210*/  F2F.F64.F32 R22, R22 ;  /* 0x0000001600167310 */ /* 0x000e220000201800 */
[-C--:B---3--:R-:W-:Y:S01]  /*1220*/  FMUL R14, R33, R33.reuse ;  /* 0x00000021210e7220 */ /* 0x088fe20000400000 */
[C---:B-----5:R-:W-:Y:S01]  /*1230*/  FMUL R18, R12.reuse, R12 ;  /* 0x0000000c0c127220 */ /* 0x060fe20000400000 */
[----:B------:R-:W-:-:S05]  /*1240*/  FMUL R12, R12, R33 ;  /* 0x000000210c0c7220 */ /* 0x000fca0000400000 */
[----:B------:R-:W1:Y:S08]  /*1250*/  F2F.F64.F32 R30, R30 ;  /* 0x0000001e001e7310 */ /* 0x000e700000201800 */
[----:B------:R-:W2:Y:S01]  /*1260*/  F2F.F64.F32 R20, R16 ;  /* 0x0000001000147310 */ /* 0x000ea20000201800 */
[----:B0-----:R-:W-:-:S07]  /*1270*/  DADD R22, R28, R22 ;  /* 0x000000001c167229 */ /* 0x001fce0000000016 */
[----:B------:R-:W0:Y:S01]  /*1280*/  F2F.F64.F32 R14, R14 ;  /* 0x0000000e000e7310 */ /* 0x000e220000201800 */
[----:B-1----:R-:W-:-:S07]  /*1290*/  DADD R26, R26, R30 ;  /* 0x000000001a1a7229 */ /* 0x002fce000000001e */
[----:B------:R-:W1:Y:S01]  /*12a0*/  F2F.F64.F32 R18, R18 ;  /* 0x0000001200127310 */ /* 0x000e620000201800 */
[----:B--2---:R-:W-:-:S07]  /*12b0*/  DADD R20, R24, R20 ;  /* 0x0000000018147229 */ /* 0x004fce0000000014 */
[----:B------:R-:W2:Y:S01]  /*12c0*/  F2F.F64.F32 R12, R12 ;  /* 0x0000000c000c7310 */ /* 0x000ea20000201800 */
[----:B0-----:R-:W-:Y:S02]  /*12d0*/  DADD R28, R22, R14 ;  /* 0x00000000161c7229 */ /* 0x001fe4000000000e */
[----:B-1----:R-:W-:Y:S02]  /*12e0*/  DADD R26, R26, R18 ;  /* 0x000000001a1a7229 */ /* 0x002fe40000000012 */
[----:B--2---:R-:W-:-:S11]  /*12f0*/  DADD R24, R20, R12 ;  /* 0x0000000014187229 */ /* 0x004fd6000000000c */
.L_x_8:
[----:B------:R-:W-:Y:S05]  /*1300*/  BRA.U !UP1, `(.L_x_6) ;  /* 0x0000000109487547 */ /* 0x000fea000b800000 */
[----:B0-----:R-:W0:Y:S01]  /*1310*/  LDC.64 R12, c[0x0][0x390] ;  /* 0x0000e400ff0c7b82 */ /* 0x001e220000000a00 */
[----:B------:R-:W1:Y:S01]  /*1320*/  LDCU UR4, c[0x0][0x388] ;  /* 0x00007100ff0477ac */ /* 0x000e620008000800 */
[----:B------:R-:W-:-:S06]  /*1330*/  IMAD R19, R11, R10, R17 ;  /* 0x0000000a0b137224 */ /* 0x000fcc00078e0211 */
[----:B------:R-:W2:Y:S01]  /*1340*/  LDC.64 R14, c[0x0][0x380] ;  /* 0x0000e000ff0e7b82 */ /* 0x000ea20000000a00 */
[----:B-1----:R-:W-:Y:S02]  /*1350*/  IMAD R11, R11, UR4, R0 ;  /* 0x000000040b0b7c24 */ /* 0x002fe4000f8e0200 */
[----:B0-----:R-:W-:-:S06]  /*1360*/  IMAD.WIDE.U32 R12, R19, 0x4, R12 ;  /* 0x00000004130c7825 */ /* 0x001fcc00078e000c */
[----:B------:R-:W3:Y:S01]  /*1370*/  LDG.E R13, desc[UR36][R12.64] ;  /* 0x000000240c0d7981 */ /* 0x000ee2000c1e1900 */
[----:B--2---:R-:W-:-:S06]  /*1380*/  IMAD.WIDE.U32 R10, R11, 0x4, R14 ;  /* 0x000000040b0a7825 */ /* 0x004fcc00078e000e */
[----:B------:R-:W2:Y:S01]  /*1390*/  LDG.E R10, desc[UR36][R10.64] ;  /* 0x000000240a0a7981 */ /* 0x000ea2000c1e1900 */
[-C--:B---3--:R-:W-:Y:S01]  /*13a0*/  FMUL R20, R13, R13.reuse ;  /* 0x0000000d0d147220 */ /* 0x088fe20000400000 */
[C---:B--2---:R-:W-:Y:S01]  /*13b0*/  FMUL R18, R10.reuse, R10 ;  /* 0x0000000a0a127220 */ /* 0x044fe20000400000 */
[----:B------:R-:W-:-:S04]  /*13c0*/  FMUL R14, R10, R13 ;  /* 0x0000000d0a0e7220 */ /* 0x000fc80000400000 */
[----:B------:R-:W0:Y:S08]  /*13d0*/  F2F.F64.F32 R20, R20 ;  /* 0x0000001400147310 */ /* 0x000e300000201800 */
[----:B------:R-:W1:Y:S08]  /*13e0*/  F2F.F64.F32 R18, R18 ;  /* 0x0000001200127310 */ /* 0x000e700000201800 */
[----:B------:R-:W2:Y:S01]  /*13f0*/  F2F.F64.F32 R14, R14 ;  /* 0x0000000e000e7310 */ /* 0x000ea20000201800 */
[----:B0-----:R-:W-:-:S02]  /*1400*/  DADD R28, R28, R20 ;  /* 0x000000001c1c7229 */ /* 0x001fc40000000014 */
[----:B-1----:R-:W-:Y:S02]  /*1410*/  DADD R26, R26, R18 ;  /* 0x000000001a1a7229 */ /* 0x002fe40000000012 */
[----:B--2---:R-:W-:-:S11]  /*1420*/  DADD R24, R24, R14 ;  /* 0x0000000018187229 */ /* 0x004fd6000000000e */
.L_x_6:
[----:B0-----:R-:W0:Y:S01]  /*1430*/  MUFU.RSQ64H R13, R27 ;  /* 0x0000001b000d7308 */ /* 0x001e220000001c00 */
[----:B------:R-:W-:Y:S01]  /*1440*/  IADD3 R12, PT, PT, R27, -0x3500000, RZ ;  /* 0xfcb000001b0c7810 */ /* 0x000fe20007ffe0ff */
[----:B------:R-:W-:Y:S01]  /*1450*/  BSSY.RECONVERGENT B1, `(.L_x_9) ;  /* 0x000001b000017945 */ /* 0x000fe20003800200 */
[----:B------:R-:W-:Y:S02]  /*1460*/  MOV R14, 0x0 ;  /* 0x00000000000e7802 */ /* 0x000fe40000000f00 */
[----:B------:R-:W-:Y:S02]  /*1470*/  MOV R15, 0x3fd80000 ;  /* 0x3fd80000000f7802 */ /* 0x000fe40000000f00 */
[----:B------:R-:W-:Y:S01]  /*1480*/  ISETP.GE.U32.AND P0, PT, R12, 0x7ca00000, PT ;  /* 0x7ca000000c00780c */ /* 0x000fe20003f06070 */
[----:B0-----:R-:W-:-:S08]  /*1490*/  DMUL R10, R12, R12 ;  /* 0x0000000c0c0a7228 */ /* 0x001fd00000000000 */
[----:B------:R-:W-:-:S08]  /*14a0*/  DFMA R10, -R10, R26, 1 ;  /* 0x3ff000000a0a742b */ /* 0x000fd0000000011a */
[----:B------:R-:W-:Y:S02]  /*14b0*/  DFMA R14, R10, R14, 0.5 ;  /* 0x3fe000000a0e742b */ /* 0x000fe4000000000e */
[----:B------:R-:W-:-:S08]  /*14c0*/  DMUL R10, R12, R10 ;  /* 0x0000000a0c0a7228 */ /* 0x000fd00000000000 */
[----:B------:R-:W-:-:S08]  /*14d0*/  DFMA R22, R14, R10, R12 ;  /* 0x0000000a0e16722b */ /* 0x000fd0000000000c */
[----:B------:R-:W-:Y:S02]  /*14e0*/  DMUL R20, R22, R26 ;  /* 0x0000001a16147228 */ /* 0x000fe40000000000 */
[----:B------:R-:W-:Y:S01]  /*14f0*/  VIADD R15, R23, 0xfff00000 ;  /* 0xfff00000170f7836 */ /* 0x000fe20000000000 */
[----:B------:R-:W-:-:S05]  /*1500*/  MOV R14, R22 ;  /* 0x00000016000e7202 */ /* 0x000fca0000000f00 */
[----:B------:R-:W-:-:S08]  /*1510*/  DFMA R18, R20, -R20, R26 ;  /* 0x800000141412722b */ /* 0x000fd0000000001a */
[----:B------:R-:W-:Y:S01]  /*1520*/  DFMA R10, R18, R14, R20 ;  /* 0x0000000e120a722b */ /* 0x000fe20000000014 */
[----:B------:R-:W-:Y:S10]  /*1530*/  @!P0 BRA `(.L_x_10) ;  /* 0x0000000000308947 */ /* 0x000ff40003800000 */
[----:B------:R-:W-:Y:S01]  /*1540*/  IMAD.MOV.U32 R13, RZ, RZ, R18 ;  /* 0x000000ffff0d7224 */ /* 0x000fe200078e0012 */
[----:B------:R-:W-:Y:S01]  /*1550*/  MOV R16, R22 ;  /* 0x0000001600107202 */ /* 0x000fe20000000f00 */
[----:B------:R-:W-:Y:S01]  /*1560*/  IMAD.MOV.U32 R18, RZ, RZ, R12 ;  /* 0x000000ffff127224 */ /* 0x000fe200078e000c */
[----:B------:R-:W-:Y:S02]  /*1570*/  MOV R14, R26 ;  /* 0x0000001a000e7202 */ /* 0x000fe40000000f00 */
[----:B------:R-:W-:Y:S02]  /*1580*/  MOV R23, R21 ;  /* 0x0000001500177202 */ /* 0x000fe40000000f00 */
[----:B------:R-:W-:Y:S02]  /*1590*/  MOV R22, R19 ;  /* 0x0000001300167202 */ /* 0x000fe40000000f00 */
[----:B------:R-:W-:Y:S02]  /*15a0*/  MOV R26, R20 ;  /* 0x00000014001a7202 */ /* 0x000fe40000000f00 */
[----:B------:R-:W-:-:S02]  /*15b0*/  MOV R21, R15 ;  /* 0x0000000f00157202 */ /* 0x000fc40000000f00 */
[----:B------:R-:W-:-:S07]  /*15c0*/  MOV R12, 0x15e0 ;  /* 0x000015e0000c7802 */ /* 0x000fce0000000f00 */
[----:B------:R-:W-:Y:S05]  /*15d0*/  CALL.REL.NOINC `($__internal_1_$__cuda_sm20_dsqrt_rn_f64_mediumpath_v1) ;  /* 0x0000001c00f47944 */ /* 0x000fea0003c00000 */
[----:B------:R-:W-:Y:S02]  /*15e0*/  MOV R10, R18 ;  /* 0x00000012000a7202 */ /* 0x000fe40000000f00 */
[----:B------:R-:W-:-:S07]  /*15f0*/  MOV R11, R19 ;  /* 0x00000013000b7202 */ /* 0x000fce0000000f00 */
.L_x_10:
[----:B------:R-:W-:Y:S05]  /*1600*/  BSYNC.RECONVERGENT B1 ;  /* 0x0000000000017941 */ /* 0x000fea0003800200 */
.L_x_9:
[----:B------:R-:W0:Y:S01]  /*1610*/  MUFU.RSQ64H R13, R29 ;  /* 0x0000001d000d7308 */ /* 0x000e220000001c00 */
[----:B------:R-:W-:Y:S02]  /*1620*/  VIADD R12, R29, 0xfcb00000 ;  /* 0xfcb000001d0c7836 */ /* 0x000fe40000000000 */
[----:B------:R-:W-:Y:S01]  /*1630*/  HFMA2 R19, -RZ, RZ, 1.9609375, 0 ;  /* 0x3fd80000ff137431 */ /* 0x000fe200000001ff */
[----:B------:R-:W-:Y:S01]  /*1640*/  MOV R18, 0x0 ;  /* 0x0000000000127802 */ /* 0x000fe20000000f00 */
[----:B------:R-:W-:Y:S01]  /*1650*/  BSSY.RECONVERGENT B1, `(.L_x_11) ;  /* 0x000001a000017945 */ /* 0x000fe20003800200 */
[----:B------:R-:W-:Y:S01]  /*1660*/  ISETP.GE.U32.AND P0, PT, R12, 0x7ca00000, PT ;  /* 0x7ca000000c00780c */ /* 0x000fe20003f06070 */
[----:B0-----:R-:W-:-:S08]  /*1670*/  DMUL R14, R12, R12 ;  /* 0x0000000c0c0e7228 */ /* 0x001fd00000000000 */
[----:B------:R-:W-:-:S08]  /*1680*/  DFMA R14, -R14, R28, 1 ;  /* 0x3ff000000e0e742b */ /* 0x000fd0000000011c */
[----:B------:R-:W-:Y:S02]  /*1690*/  DFMA R18, R14, R18, 0.5 ;  /* 0x3fe000000e12742b */ /* 0x000fe40000000012 */
[----:B------:R-:W-:-:S08]  /*16a0*/  DMUL R14, R12, R14 ;  /* 0x0000000e0c0e7228 */ /* 0x000fd00000000000 */
[----:B------:R-:W-:-:S08]  /*16b0*/  DFMA R26, R18, R14, R12 ;  /* 0x0000000e121a722b */ /* 0x000fd0000000000c */
[----:B------:R-:W-:Y:S02]  /*16c0*/  DMUL R18, R26, R28 ;  /* 0x0000001c1a127228 */ /* 0x000fe40000000000 */
[----:B------:R-:W-:Y:S01]  /*16d0*/  IADD3 R15, PT, PT, R27, -0x100000, RZ ;  /* 0xfff000001b0f7810 */ /* 0x000fe20007ffe0ff */
[----:B------:R-:W-:-:S05]  /*16e0*/  IMAD.MOV.U32 R14, RZ, RZ, R26 ;  /* 0x000000ffff0e7224 */ /* 0x000fca00078e001a */
[----:B------:R-:W-:-:S08]  /*16f0*/  DFMA R20, R18, -R18, R28 ;  /* 0x800000121214722b */ /* 0x000fd0000000001c */
[----:B------:R-:W-:Y:S01]  /*1700*/  DFMA R22, R20, R14, R18 ;  /* 0x0000000e1416722b */ /* 0x000fe20000000012 */
[----:B------:R-:W-:Y:S10]  /*1710*/  @!P0 BRA `(.L_x_12) ;  /* 0x0000000000348947 */ /* 0x000ff40003800000 */
[----:B------:R-:W-:Y:S01]  /*1720*/  MOV R16, R26 ;  /* 0x0000001a00107202 */ /* 0x000fe20000000f00 */
[----:B------:R-:W-:Y:S01]  /*1730*/  IMAD.MOV.U32 R13, RZ, RZ, R20 ;  /* 0x000000ffff0d7224 */ /* 0x000fe200078e0014 */
[----:B------:R-:W-:Y:S01]  /*1740*/  MOV R26, R18 ;  /* 0x00000012001a7202 */ /* 0x000fe20000000f00 */
[----:B------:R-:W-:Y:S01]  /*1750*/  IMAD.MOV.U32 R18, RZ, RZ, R12 ;  /* 0x000000ffff127224 */ /* 0x000fe200078e000c */
[----:B------:R-:W-:Y:S02]  /*1760*/  MOV R22, R21 ;  /* 0x0000001500167202 */ /* 0x000fe40000000f00 */
[----:B------:R-:W-:Y:S02]  /*1770*/  MOV R14, R28 ;  /* 0x0000001c000e7202 */ /* 0x000fe40000000f00 */
[----:B------:R-:W-:Y:S02]  /*1780*/  MOV R27, R29 ;  /* 0x0000001d001b7202 */ /* 0x000fe40000000f00 */
[----:B------:R-:W-:-:S02]  /*1790*/  MOV R23, R19 ;  /* 0x0000001300177202 */ /* 0x000fc40000000f00 */
[----:B------:R-:W-:Y:S02]  /*17a0*/  MOV R21, R15 ;  /* 0x0000000f00157202 */ /* 0x000fe40000000f00 */
[----:B------:R-:W-:-:S07]  /*17b0*/  MOV R12, 0x17d0 ;  /* 0x000017d0000c7802 */ /* 0x000fce0000000f00 */
[----:B------:R-:W-:Y:S05]  /*17c0*/  CALL.REL.NOINC `($__internal_1_$__cuda_sm20_dsqrt_rn_f64_mediumpath_v1) ;  /* 0x0000001c00787944 */ /* 0x000fea0003c00000 */
[----:B------:R-:W-:Y:S02]  /*17d0*/  MOV R22, R18 ;  /* 0x0000001200167202 */ /* 0x000fe40000000f00 */
[----:B------:R-:W-:-:S07]  /*17e0*/  MOV R23, R19 ;  /* 0x0000001300177202 */ /* 0x000fce0000000f00 */
.L_x_12:
[----:B------:R-:W-:Y:S05]  /*17f0*/  BSYNC.RECONVERGENT B1 ;  /* 0x0000000000017941 */ /* 0x000fea0003800200 */
.L_x_11:
[----:B------:R-:W-:Y:S01]  /*1800*/  DMUL R14, R22, R10 ;  /* 0x0000000a160e7228 */ /* 0x000fe20000000000 */
[----:B------:R-:W-:Y:S01]  /*1810*/  FSETP.GEU.AND P1, PT, |R25|, 6.5827683646048100446e-37, PT ;  /* 0x036000001900780b */ /* 0x000fe20003f2e200 */
[----:B------:R-:W-:Y:S01]  /*1820*/  IMAD.MOV.U32 R10, RZ, RZ, 0x1 ;  /* 0x00000001ff0a7424 */ /* 0x000fe200078e00ff */
[----:B------:R-:W-:Y:S03]  /*1830*/  BSSY.RECONVERGENT B1, `(.L_x_13) ;  /* 0x0000013000017945 */ /* 0x000fe60003800200 */
[----:B------:R-:W0:Y:S02]  /*1840*/  MUFU.RCP64H R11, R15 ;  /* 0x0000000f000b7308 */ /* 0x000e240000001800 */
[----:B0-----:R-:W-:-:S08]  /*1850*/  DFMA R12, -R14, R10, 1 ;  /* 0x3ff000000e0c742b */ /* 0x001fd0000000010a */
[----:B------:R-:W-:-:S08]  /*1860*/  DFMA R12, R12, R12, R12 ;  /* 0x0000000c0c0c722b */ /* 0x000fd0000000000c */
[----:B------:R-:W-:-:S08]  /*1870*/  DFMA R12, R10, R12, R10 ;  /* 0x0000000c0a0c722b */ /* 0x000fd0000000000a */
[----:B------:R-:W-:-:S08]  /*1880*/  DFMA R10, -R14, R12, 1 ;  /* 0x3ff000000e0a742b */ /* 0x000fd0000000010c */
[----:B------:R-:W-:-:S08]  /*1890*/  DFMA R10, R12, R10, R12 ;  /* 0x0000000a0c0a722b */ /* 0x000fd0000000000c */
[----:B------:R-:W-:-:S08]  /*18a0*/  DMUL R12, R10, R24 ;  /* 0x000000180a0c7228 */ /* 0x000fd00000000000 */
[----:B------:R-:W-:-:S08]  /*18b0*/  DFMA R18, -R14, R12, R24 ;  /* 0x0000000c0e12722b */ /* 0x000fd00000000118 */
[----:B------:R-:W-:-:S10]  /*18c0*/  DFMA R10, R10, R18, R12 ;  /* 0x000000120a0a722b */ /* 0x000fd4000000000c */
[----:B------:R-:W-:-:S05]  /*18d0*/  FFMA R12, RZ, R15, R11 ;  /* 0x0000000fff0c7223 */ /* 0x000fca000000000b */
[----:B------:R-:W-:-:S13]  /*18e0*/  FSETP.GT.AND P0, PT, |R12|, 1.469367938527859385e-39, PT ;  /* 0x001000000c00780b */ /* 0x000fda0003f04200 */
[----:B------:R-:W-:Y:S05]  /*18f0*/  @P0 BRA P1, `(.L_x_14) ;  /* 0x0000000000180947 */ /* 0x000fea0000800000 */
[----:B------:R-:W-:Y:S02]  /*1900*/  MOV R12, R24 ;  /* 0x00000018000c7202 */ /* 0x000fe40000000f00 */
[----:B------:R-:W-:Y:S02]  /*1910*/  MOV R13, R25 ;  /* 0x00000019000d7202 */ /* 0x000fe40000000f00 */
[----:B------:R-:W-:-:S07]  /*1920*/  MOV R16, 0x1940 ;  /* 0x0000194000107802 */ /* 0x000fce0000000f00 */
[----:B------:R-:W-:Y:S05]  /*1930*/  CALL.REL.NOINC `($__internal_0_$__cuda_sm20_div_rn_f64_full) ;  /* 0x0000001400b07944 */ /* 0x000fea0003c00000 */
[----:B------:R-:W-:Y:S01]  /*1940*/  MOV R10, R22 ;  /* 0x00000016000a7202 */ /* 0x000fe20000000f00 */
[----:B------:R-:W-:-:S07]  /*1950*/  IMAD.MOV.U32 R11, RZ, RZ, R23 ;  /* 0x000000ffff0b7224 */ /* 0x000fce00078e0017 */
.L_x_14:
[----:B------:R-:W-:Y:S05]  /*1960*/  BSYNC.RECONVERGENT B1 ;  /* 0x0000000000017941 */ /* 0x000fea0003800200 */
.L_x_13:
[----:B------:R-:W0:Y:S01]  /*1970*/  LDC.64 R12, c[0x0][0x3c0] ;  /* 0x0000f000ff0c7b82 */ /* 0x000e220000000a00 */
[----:B------:R-:W1:Y:S01]  /*1980*/  LDCU UR4, c[0x0][0x388] ;  /* 0x00007100ff0477ac */ /* 0x000e620008000800 */
[----:B------:R-:W2:Y:S01]  /*1990*/  F2F.F32.F64 R11, R10 ;  /* 0x0000000a000b7310 */ /* 0x000ea20000301000 */
[----:B------:R-:W-:Y:S01]  /*19a0*/  IADD3 R0, PT, PT, R0, 0x1, RZ ;  /* 0x0000000100007810 */ /* 0x000fe20007ffe0ff */
[----:B0-----:R-:W-:Y:S01]  /*19b0*/  IMAD.WIDE R12, R9, 0x4, R12 ;  /* 0x00000004090c7825 */ /* 0x001fe200078e020c */
[----:B-1----:R-:W-:-:S04]  /*19c0*/  MOV R9, UR4 ;  /* 0x0000000400097c02 */ /* 0x002fc80008000f00 */
[----:B--2---:R0:W-:Y:S01]  /*19d0*/  STG.E desc[UR36][R12.64], R11 ;  /* 0x0000000b0c007986 */ /* 0x0041e2000c101924 */
[----:B------:R-:W-:-:S13]  /*19e0*/  ISETP.NE.AND P0, PT, R0, R9, PT ;  /* 0x000000090000720c */ /* 0x000fda0003f05270 */
[----:B0-----:R-:W-:Y:S05]  /*19f0*/  @P0 BRA `(.L_x_15) ;  /* 0xffffffe800080947 */ /* 0x001fea000383ffff */
[----:B------:R-:W-:Y:S05]  /*1a00*/  BSYNC.RECONVERGENT B0 ;  /* 0x0000000000007941 */ /* 0x000fea0003800200 */
.L_x_2:
[----:B------:R-:W-:Y:S05]  /*1a10*/  BRA `(.L_x_0) ;  /* 0x0000000400d87947 */ /* 0x000fea0003800000 */
.L_x_1:
[----:B------:R-:W0:Y:S01]  /*1a20*/  LDC R0, c[0x0][0x388] ;  /* 0x0000e200ff007b82 */ /* 0x000e220000000800 */
[----:B------:R-:W-:Y:S01]  /*1a30*/  IMAD.MOV.U32 R4, RZ, RZ, RZ ;  /* 0x000000ffff047224 */ /* 0x000fe200078e00ff */
[----:B0-----:R-:W-:-:S04]  /*1a40*/  IADD3 R3, PT, PT, R0, -0x1, RZ ;  /* 0xffffffff00037810 */ /* 0x001fc80007ffe0ff */
[----:B------:R-:W-:-:S13]  /*1a50*/  ISETP.GE.U32.AND P0, PT, R3, 0x7, PT ;  /* 0x000000070300780c */ /* 0x000fda0003f06070 */
[----:B------:R-:W-:Y:S05]  /*1a60*/  @!P0 BRA `(.L_x_16) ;  /* 0x0000000000cc8947 */ /* 0x000fea0003800000 */
[----:B------:R-:W0:Y:S01]  /*1a70*/  LDC R8, c[0x0][0x398] ;  /* 0x0000e600ff087b82 */ /* 0x000e220000000800 */
[----:B------:R-:W-:Y:S01]  /*1a80*/  HFMA2 R3, -RZ, RZ, 0, 0 ;  /* 0x00000000ff037431 */ /* 0x000fe200000001ff */
[----:B------:R-:W-:Y:S06]  /*1a90*/  BSSY.RECONVERGENT B0, `(.L_x_17) ;  /* 0x000002f000007945 */ /* 0x000fec0003800200 */
[----:B------:R-:W1:Y:S08]  /*1aa0*/  LDC.64 R4, c[0x0][0x3b8] ;  /* 0x0000ee00ff047b82 */ /* 0x000e700000000a00 */
[----:B------:R-:W2:Y:S02]  /*1ab0*/  LDC.64 R6, c[0x0][0x3c0] ;  /* 0x0000f000ff067b82 */ /* 0x000ea40000000a00 */
.L_x_18:
[C---:B0--3--:R-:W-:Y:S01]  /*1ac0*/  IMAD R23, R3.reuse, R8, R17 ;  /* 0x0000000803177224 */ /* 0x049fe200078e0211 */
[----:B------:R-:W-:Y:S01]  /*1ad0*/  MOV R10, 0x7fc00000 ;  /* 0x7fc00000000a7802 */ /* 0x000fe20000000f00 */
[C---:B------:R-:W-:Y:S01]  /*1ae0*/  VIADD R37, R3.reuse, 0x2 ;  /* 0x0000000203257836 */ /* 0x040fe20000000000 */
[----:B------:R-:W-:Y:S01]  /*1af0*/  IADD3 R11, PT, PT, R3, 0x1, RZ ;  /* 0x00000001030b7810 */ /* 0x000fe20007ffe0ff */
[----:B-1----:R-:W-:Y:S01]  /*1b00*/  IMAD.WIDE R20, R23, 0x4, R4 ;  /* 0x0000000417147825 */ /* 0x002fe200078e0204 */
[C---:B------:R-:W-:Y:S02]  /*1b10*/  IADD3 R39, PT, PT, R3.reuse, 0x3, RZ ;  /* 0x0000000303277810 */ /* 0x040fe40007ffe0ff */
[----:B------:R-:W-:Y:S01]  /*1b20*/  IADD3 R41, PT, PT, R3, 0x4, RZ ;  /* 0x0000000403297810 */ /* 0x000fe20007ffe0ff */
[----:B--2---:R-:W-:Y:S01]  /*1b30*/  IMAD.WIDE R22, R23, 0x4, R6 ;  /* 0x0000000417167825 */ /* 0x004fe200078e0206 */
[----:B------:R-:W-:Y:S03]  /*1b40*/  STG.E desc[UR36][R20.64], R3 ;  /* 0x0000000314007986 */ /* 0x000fe6000c101924 */
[C---:B------:R-:W-:Y:S01]  /*1b50*/  IMAD.WIDE R24, R8.reuse, 0x4, R20 ;  /* 0x0000000408187825 */ /* 0x040fe200078e0214 */
[----:B------:R-:W-:Y:S03]  /*1b60*/  STG.E desc[UR36][R22.64], R10 ;  /* 0x0000000a16007986 */ /* 0x000fe6000c101924 */
[C---:B------:R-:W-:Y:S01]  /*1b70*/  IMAD.WIDE R26, R8.reuse, 0x4, R22 ;  /* 0x00000004081a7825 */ /* 0x040fe200078e0216 */
[----:B------:R0:W-:Y:S03]  /*1b80*/  STG.E desc[UR36][R24.64], R11 ;  /* 0x0000000b18007986 */ /* 0x0001e6000c101924 */
[C---:B------:R-:W-:Y:S01]  /*1b90*/  IMAD.WIDE R28, R8.reuse, 0x4, R24 ;  /* 0x00000004081c7825 */ /* 0x040fe200078e0218 */
[----:B------:R-:W-:Y:S03]  /*1ba0*/  STG.E desc[UR36][R26.64], R10 ;  /* 0x0000000a1a007986 */ /* 0x000fe6000c101924 */
[C---:B------:R-:W-:Y:S01]  /*1bb0*/  IMAD.WIDE R30, R8.reuse, 0x4, R26 ;  /* 0x00000004081e7825 */ /* 0x040fe200078e021a */
[----:B------:R-:W-:Y:S03]  /*1bc0*/  STG.E desc[UR36][R28.64], R37 ;  /* 0x000000251c007986 */ /* 0x000fe6000c101924 */
[----:B------:R-:W-:Y:S01]  /*1bd0*/  IMAD.WIDE R12, R8, 0x4, R28 ;  /* 0x00000004080c7825 */ /* 0x000fe200078e021c */
[----:B------:R1:W-:Y:S01]  /*1be0*/  STG.E desc[UR36][R30.64], R10 ;  /* 0x0000000a1e007986 */ /* 0x0003e2000c101924 */
[----:B0-----:R-:W-:-:S02]  /*1bf0*/  IADD3 R11, PT, PT, R3, 0x5, RZ ;  /* 0x00000005030b7810 */ /* 0x001fc40007ffe0ff */
[C---:B------:R-:W-:Y:S01]  /*1c00*/  IMAD.WIDE R14, R8.reuse, 0x4, R30 ;  /* 0x00000004080e7825 */ /* 0x040fe200078e021e */
[----:B------:R0:W-:Y:S03]  /*1c10*/  STG.E desc[UR36][R12.64], R39 ;  /* 0x000000270c007986 */ /* 0x0001e6000c101924 */
[C---:B------:R-:W-:Y:S01]  /*1c20*/  IMAD.WIDE R32, R8.reuse, 0x4, R12 ;  /* 0x0000000408207825 */ /* 0x040fe200078e020c */
[----:B------:R3:W-:Y:S03]  /*1c30*/  STG.E desc[UR36][R14.64], R10 ;  /* 0x0000000a0e007986 */ /* 0x0007e6000c101924 */
[----:B------:R-:W-:Y:S01]  /*1c40*/  IMAD.WIDE R18, R8, 0x4, R14 ;  /* 0x0000000408127825 */ /* 0x000fe200078e020e */
[----:B------:R3:W-:Y:S01]  /*1c50*/  STG.E desc[UR36][R32.64], R41 ;  /* 0x0000002920007986 */ /* 0x0007e2000c101924 */
[----:B-1----:R-:W-:-:S02]  /*1c60*/  IADD3 R31, PT, PT, R3, 0x7, RZ ;  /* 0x00000007031f7810 */ /* 0x002fc40007ffe0ff */
[C---:B------:R-:W-:Y:S01]  /*1c70*/  IMAD.WIDE R34, R8.reuse, 0x4, R32 ;  /* 0x0000000408227825 */ /* 0x040fe200078e0220 */
[----:B------:R3:W-:Y:S03]  /*1c80*/  STG.E desc[UR36][R18.64], R10 ;  /* 0x0000000a12007986 */ /* 0x0007e6000c101924 */
[C---:B------:R-:W-:Y:S01]  /*1c90*/  IMAD.WIDE R20, R8.reuse, 0x4, R18 ;  /* 0x0000000408147825 */ /* 0x040fe200078e0212 */
[----:B------:R3:W-:Y:S03]  /*1ca0*/  STG.E desc[UR36][R34.64], R11 ;  /* 0x0000000b22007986 */ /* 0x0007e6000c101924 */
[C---:B------:R-:W-:Y:S01]  /*1cb0*/  IMAD.WIDE R22, R8.reuse, 0x4, R34 ;  /* 0x0000000408167825 */ /* 0x040fe200078e0222 */
[----:B------:R3:W-:Y:S03]  /*1cc0*/  STG.E desc[UR36][R20.64], R10 ;  /* 0x0000000a14007986 */ /* 0x0007e6000c101924 */
[----:B------:R-:W-:-:S04]  /*1cd0*/  IMAD.WIDE R24, R8, 0x4, R20 ;  /* 0x0000000408187825 */ /* 0x000fc800078e0214 */
[C---:B------:R-:W-:Y:S01]  /*1ce0*/  VIADD R29, R3.reuse, 0x6 ;  /* 0x00000006031d7836 */ /* 0x040fe20000000000 */
[----:B------:R-:W-:Y:S01]  /*1cf0*/  IADD3 R3, PT, PT, R3, 0x8, RZ ;  /* 0x0000000803037810 */ /* 0x000fe20007ffe0ff */
[----:B------:R-:W-:-:S03]  /*1d00*/  IMAD.WIDE R26, R8, 0x4, R22 ;  /* 0x00000004081a7825 */ /* 0x000fc600078e0216 */
[----:B------:R3:W-:Y:S01]  /*1d10*/  STG.E desc[UR36][R22.64], R29 ;  /* 0x0000001d16007986 */ /* 0x0007e2000c101924 */
[----:B0-----:R-:W-:Y:S01]  /*1d20*/  IMAD.WIDE R12, R8, 0x4, R24 ;  /* 0x00000004080c7825 */ /* 0x001fe200078e0218 */
[----:B------:R-:W-:Y:S02]  /*1d30*/  ISETP.NE.AND P0, PT, R3, UR39, PT ;  /* 0x0000002703007c0c */ /* 0x000fe4000bf05270 */
[----:B------:R3:W-:Y:S04]  /*1d40*/  STG.E desc[UR36][R24.64], R10 ;  /* 0x0000000a18007986 */ /* 0x0007e8000c101924 */
[----:B------:R3:W-:Y:S04]  /*1d50*/  STG.E desc[UR36][R26.64], R31 ;  /* 0x0000001f1a007986 */ /* 0x0007e8000c101924 */
[----:B------:R3:W-:Y:S03]  /*1d60*/  STG.E desc[UR36][R12.64], R10 ;  /* 0x0000000a0c007986 */ /* 0x0007e6000c101924 */
[----:B------:R-:W-:Y:S05]  /*1d70*/  @P0 BRA `(.L_x_18) ;  /* 0xfffffffc00500947 */ /* 0x000fea000383ffff */
[----:B------:R-:W-:Y:S05]  /*1d80*/  BSYNC.RECONVERGENT B0 ;  /* 0x0000000000007941 */ /* 0x000fea0003800200 */
.L_x_17:
[----:B------:R-:W-:-:S07]  /*1d90*/  MOV R4, UR39 ;  /* 0x0000002700047c02 */ /* 0x000fce0008000f00 */
.L_x_16:
[----:B------:R-:W-:-:S04]  /*1da0*/  LOP3.LUT R3, R0, 0x7, RZ, 0xc0, !PT ;  /* 0x0000000700037812 */ /* 0x000fc800078ec0ff */
[----:B------:R-:W-:-:S13]  /*1db0*/  ISETP.NE.AND P0, PT, R3, RZ, PT ;  /* 0x000000ff0300720c */ /* 0x000fda0003f05270 */
[----:B------:R-:W-:Y:S05]  /*1dc0*/  @!P0 BRA `(.L_x_0) ;  /* 0x0000000000ec8947 */ /* 0x000fea0003800000 */
[----:B------:R-:W-:Y:S01]  /*1dd0*/  VIADD R3, R3, 0xffffffff ;  /* 0xffffffff03037836 */ /* 0x000fe20000000000 */
[----:B------:R-:W-:-:S04]  /*1de0*/  LOP3.LUT R0, R0, 0x3, RZ, 0xc0, !PT ;  /* 0x0000000300007812 */ /* 0x000fc800078ec0ff */
[----:B------:R-:W-:Y:S02]  /*1df0*/  ISETP.GE.U32.AND P0, PT, R3, 0x3, PT ;  /* 0x000000030300780c */ /* 0x000fe40003f06070 */
[----:B------:R-:W-:-:S11]  /*1e00*/  ISETP.NE.AND P1, PT, R0, RZ, PT ;  /* 0x000000ff0000720c */ /* 0x000fd60003f25270 */
[----:B------:R-:W-:Y:S05]  /*1e10*/  @!P0 BRA `(.L_x_19) ;  /* 0x0000000000648947 */ /* 0x000fea0003800000 */
[----:B---3--:R-:W0:Y:S01]  /*1e20*/  LDC R25, c[0x0][0x398] ;  /* 0x0000e600ff197b82 */ /* 0x008e220000000800 */
[----:B------:R-:W-:Y:S01]  /*1e30*/  MOV R29, 0x7fc00000 ;  /* 0x7fc00000001d7802 */ /* 0x000fe20000000f00 */
[C---:B------:R-:W-:Y:S01]  /*1e40*/  VIADD R27, R4.reuse, 0x3 ;  /* 0x00000003041b7836 */ /* 0x040fe20000000000 */
[----:B------:R-:W-:-:S05]  /*1e50*/  IADD3 R5, PT, PT, R4, 0x2, RZ ;  /* 0x0000000204057810 */ /* 0x000fca0007ffe0ff */
[----:B------:R-:W1:Y:S08]  /*1e60*/  LDC.64 R6, c[0x0][0x3b8] ;  /* 0x0000ee00ff067b82 */ /* 0x000e700000000a00 */
[----:B------:R-:W2:Y:S01]  /*1e70*/  LDC.64 R10, c[0x0][0x3c0] ;  /* 0x0000f000ff0a7b82 */ /* 0x000ea20000000a00 */
[----:B0-----:R-:W-:-:S04]  /*1e80*/  IMAD R3, R4, R25, R17 ;  /* 0x0000001904037224 */ /* 0x001fc800078e0211 */
[----:B-1----:R-:W-:-:S05]  /*1e90*/  IMAD.WIDE R6, R3, 0x4, R6 ;  /* 0x0000000403067825 */ /* 0x002fca00078e0206 */
[----:B------:R0:W-:Y:S01]  /*1ea0*/  STG.E desc[UR36][R6.64], R4 ;  /* 0x0000000406007986 */ /* 0x0001e2000c101924 */
[----:B------:R-:W-:-:S04]  /*1eb0*/  IMAD.WIDE R12, R25, 0x4, R6 ;  /* 0x00000004190c7825 */ /* 0x000fc800078e0206 */
[----:B--2---:R-:W-:Y:S01]  /*1ec0*/  IMAD.WIDE R10, R3, 0x4, R10 ;  /* 0x00000004030a7825 */ /* 0x004fe200078e020a */
[----:B------:R-:W-:-:S03]  /*1ed0*/  IADD3 R3, PT, PT, R4, 0x1, RZ ;  /* 0x0000000104037810 */ /* 0x000fc60007ffe0ff */
[C---:B------:R-:W-:Y:S01]  /*1ee0*/  IMAD.WIDE R18, R25.reuse, 0x4, R12 ;  /* 0x0000000419127825 */ /* 0x040fe200078e020c */
[----:B------:R1:W-:Y:S01]  /*1ef0*/  STG.E desc[UR36][R10.64], R29 ;  /* 0x0000001d0a007986 */ /* 0x0003e2000c101924 */
[----:B0-----:R-:W-:Y:S02]  /*1f00*/  IADD3 R4, PT, PT, R4, 0x4, RZ ;  /* 0x0000000404047810 */ /* 0x001fe40007ffe0ff */
[C---:B------:R-:W-:Y:S01]  /*1f10*/  IMAD.WIDE R14, R25.reuse, 0x4, R10 ;  /* 0x00000004190e7825 */ /* 0x040fe200078e020a */
[----:B------:R1:W-:Y:S03]  /*1f20*/  STG.E desc[UR36][R12.64], R3 ;  /* 0x000000030c007986 */ /* 0x0003e6000c101924 */
[C---:B------:R-:W-:Y:S01]  /*1f30*/  IMAD.WIDE R22, R25.reuse, 0x4, R18 ;  /* 0x0000000419167825 */ /* 0x040fe200078e0212 */
[----:B------:R1:W-:Y:S03]  /*1f40*/  STG.E desc[UR36][R14.64], R29 ;  /* 0x0000001d0e007986 */ /* 0x0003e6000c101924 */
[C---:B------:R-:W-:Y:S01]  /*1f50*/  IMAD.WIDE R20, R25.reuse, 0x4, R14 ;  /* 0x0000000419147825 */ /* 0x040fe200078e020e */
[----:B------:R1:W-:Y:S04]  /*1f60*/  STG.E desc[UR36][R18.64], R5 ;  /* 0x0000000512007986 */ /* 0x0003e8000c101924 */
[----:B------:R1:W-:Y:S01]  /*1f70*/  STG.E desc[UR36][R20.64], R29 ;  /* 0x0000001d14007986 */ /* 0x0003e2000c101924 */
[----:B------:R-:W-:-:S03]  /*1f80*/  IMAD.WIDE R24, R25, 0x4, R20 ;  /* 0x0000000419187825 */ /* 0x000fc600078e0214 */
[----:B------:R1:W-:Y:S04]  /*1f90*/  STG.E desc[UR36][R22.64], R27 ;  /* 0x0000001b16007986 */ /* 0x0003e8000c101924 */
[----:B------:R1:W-:Y:S02]  /*1fa0*/  STG.E desc[UR36][R24.64], R29 ;  /* 0x0000001d18007986 */ /* 0x0003e4000c101924 */
.L_x_19:
[----:B------:R-:W-:Y:S05]  /*1fb0*/  @!P1 BRA `(.L_x_0) ;  /* 0x0000000000709947 */ /* 0x000fea0003800000 */
[----:B------:R-:W-:Y:S02]  /*1fc0*/  ISETP.NE.AND P0, PT, R0, 0x1, PT ;  /* 0x000000010000780c */ /* 0x000fe40003f05270 */
[----:B------:R-:W-:-:S11]  /*1fd0*/  LOP3.LUT P1, RZ, R9, 0x1, RZ, 0xc0, !PT ;  /* 0x0000000109ff7812 */ /* 0x000fd6000782c0ff */
[----:B------:R-:W-:Y:S05]  /*1fe0*/  @!P0 BRA `(.L_x_20) ;  /* 0x00000000003c8947 */ /* 0x000fea0003800000 */
[----:B-1-3--:R-:W0:Y:S01]  /*1ff0*/  LDC R15, c[0x0][0x398] ;  /* 0x0000e600ff0f7b82 */ /* 0x00ae220000000800 */
[----:B------:R-:W-:-:S07]  /*2000*/  IADD3 R5, PT, PT, R4, 0x1, RZ ;  /* 0x0000000104057810 */ /* 0x000fce0007ffe0ff */
[----:B------:R-:W1:Y:S08]  /*2010*/  LDC.64 R6, c[0x0][0x3b8] ;  /* 0x0000ee00ff067b82 */ /* 0x000e700000000a00 */
[----:B------:R-:W2:Y:S01]  /*2020*/  LDC.64 R10, c[0x0][0x3c0] ;  /* 0x0000f000ff0a7b82 */ /* 0x000ea20000000a00 */
[----:B0-----:R-:W-:-:S04]  /*2030*/  IMAD R3, R4, R15, R17 ;  /* 0x0000000f04037224 */ /* 0x001fc800078e0211 */
[----:B-1----:R-:W-:-:S05]  /*2040*/  IMAD.WIDE R6, R3, 0x4, R6 ;  /* 0x0000000403067825 */ /* 0x002fca00078e0206 */
[----:B------:R0:W-:Y:S01]  /*2050*/  STG.E desc[UR36][R6.64], R4 ;  /* 0x0000000406007986 */ /* 0x0001e2000c101924 */
[----:B------:R-:W-:-:S04]  /*2060*/  IMAD.WIDE R12, R15, 0x4, R6 ;  /* 0x000000040f0c7825 */ /* 0x000fc800078e0206 */
[----:B--2---:R-:W-:Y:S01]  /*2070*/  IMAD.WIDE R10, R3, 0x4, R10 ;  /* 0x00000004030a7825 */ /* 0x004fe200078e020a */
[----:B------:R-:W-:-:S03]  /*2080*/  MOV R3, 0x7fc00000 ;  /* 0x7fc0000000037802 */ /* 0x000fc60000000f00 */
[----:B------:R-:W-:Y:S02]  /*2090*/  IMAD.WIDE R14, R15, 0x4, R10 ;  /* 0x000000040f0e7825 */ /* 0x000fe400078e020a */
[----:B------:R2:W-:Y:S02]  /*20a0*/  STG.E desc[UR36][R10.64], R3 ;  /* 0x000000030a007986 */ /* 0x0005e4000c101924 */
[----:B0-----:R-:W-:Y:S02]  /*20b0*/  VIADD R4, R4, 0x2 ;  /* 0x0000000204047836 */ /* 0x001fe40000000000 */
[----:B------:R2:W-:Y:S04]  /*20c0*/  STG.E desc[UR36][R12.64], R5 ;  /* 0x000000050c007986 */ /* 0x0005e8000c101924 */
[----:B------:R2:W-:Y:S02]  /*20d0*/  STG.E desc[UR36][R14.64], R3 ;  /* 0x000000030e007986 */ /* 0x0005e4000c101924 */
.L_x_20:
[----:B------:R-:W-:Y:S05]  /*20e0*/  @!P1 BRA `(.L_x_0) ;  /* 0x0000000000249947 */ /* 0x000fea0003800000 */
[----:B------:R-:W0:Y:S01]  /*20f0*/  LDC.64 R6, c[0x0][0x3b8] ;  /* 0x0000ee00ff067b82 */ /* 0x000e220000000a00 */
[----:B------:R-:W4:Y:S01]  /*2100*/  LDCU UR4, c[0x0][0x398] ;  /* 0x00007300ff0477ac */ /* 0x000f220008000800 */
[----:B-12---:R-:W-:-:S06]  /*2110*/  MOV R5, 0x7fc00000 ;  /* 0x7fc0000000057802 */ /* 0x006fcc0000000f00 */
[----:B---3--:R-:W1:Y:S01]  /*2120*/  LDC.64 R10, c[0x0][0x3c0] ;  /* 0x0000f000ff0a7b82 */ /* 0x008e620000000a00 */
[----:B----4-:R-:W-:-:S04]  /*2130*/  IMAD R3, R4, UR4, R17 ;  /* 0x0000000404037c24 */ /* 0x010fc8000f8e0211 */
[----:B0-----:R-:W-:-:S05]  /*2140*/  IMAD.WIDE R6, R3, 0x4, R6 ;  /* 0x0000000403067825 */ /* 0x001fca00078e0206 */
[----:B------:R0:W-:Y:S01]  /*2150*/  STG.E desc[UR36][R6.64], R4 ;  /* 0x0000000406007986 */ /* 0x0001e2000c101924 */
[----:B-1----:R-:W-:-:S05]  /*2160*/  IMAD.WIDE R10, R3, 0x4, R10 ;  /* 0x00000004030a7825 */ /* 0x002fca00078e020a */
[----:B------:R0:W-:Y:S02]  /*2170*/  STG.E desc[UR36][R10.64], R5 ;  /* 0x000000050a007986 */ /* 0x0001e4000c101924 */
.L_x_0:
[----:B-1-3--:R-:W1:Y:S01]  /*2180*/  LDC R24, c[0x0][0x3a0] ;  /* 0x0000e800ff187b82 */ /* 0x00ae620000000800 */
[----:B------:R-:W-:Y:S01]  /*2190*/  MOV R16, 0x0 ;  /* 0x0000000000107802 */ /* 0x000fe20000000f00 */
[----:B------:R-:W-:Y:S01]  /*21a0*/  HFMA2 R18, -RZ, RZ, 0, 2.384185791015625e-07 ;  /* 0x00000004ff127431 */ /* 0x000fe200000001ff */
[----:B------:R-:W-:Y:S02]  /*21b0*/  MOV R19, 0x0 ;  /* 0x0000000000137802 */ /* 0x000fe40000000f00 */
[----:B------:R-:W-:-:S03]  /*21c0*/  ISETP.GE.AND P0, PT, R9, 0x1, PT ;  /* 0x000000010900780c */ /* 0x000fc60003f06270 */
[----:B0-----:R0:W3:Y:S01]  /*21d0*/  LDC.64 R6, c[0x4][R16] ;  /* 0x0100000010067b82 */ /* 0x0010e20000000a00 */
[----:B------:R-:W-:Y:S01]  /*21e0*/  P2R R25, PR, RZ, 0x1 ;  /* 0x00000001ff197803 */ /* 0x000fe20000000000 */
[----:B-1----:R-:W-:-:S04]  /*21f0*/  IMAD.WIDE R18, R24, 0x4, R18 ;  /* 0x0000000418127825 */ /* 0x002fc800078e0212 */
[----:B------:R-:W-:Y:S01]  /*2200*/  IMAD.MOV.U32 R4, RZ, RZ, R18 ;  /* 0x000000ffff047224 */ /* 0x000fe200078e0012 */
[----:B0-2---:R-:W-:-:S07]  /*2210*/  MOV R5, R19 ;  /* 0x0000001300057202 */ /* 0x005fce0000000f00 */
[----:B------:R-:W-:-:S07]  /*2220*/  LEPC R20, `(.L_x_21) ;  /* 0x000000001014794e */ /* 0x000fce0000000000 */
[----:B---3--:R-:W-:Y:S05]  /*2230*/  CALL.ABS.NOINC R6 ;  /* 0x0000000006007343 */ /* 0x008fea0003c00000 */
.L_x_21:
[----:B------:R0:W1:Y:S01]  /*2240*/  LDC.64 R6, c[0x4][R16] ;  /* 0x0100000010067b82 */ /* 0x0000620000000a00 */
[----:B------:R-:W-:Y:S01]  /*2250*/  MOV R22, R4 ;  /* 0x0000000400167202 */ /* 0x000fe20000000f00 */
[----:B------:R-:W-:Y:S01]  /*2260*/  IMAD.MOV.U32 R4, RZ, RZ, R18 ;  /* 0x000000ffff047224 */ /* 0x000fe200078e0012 */
[----:B------:R-:W-:Y:S02]  /*2270*/  MOV R23, R5 ;  /* 0x0000000500177202 */ /* 0x000fe40000000f00 */
[----:B------:R-:W-:-:S07]  /*2280*/  MOV R5, R19 ;  /* 0x0000001300057202 */ /* 0x000fce0000000f00 */
[----:B------:R-:W-:-:S07]  /*2290*/  LEPC R20, `(.L_x_22) ;  /* 0x000000001014794e */ /* 0x000fce0000000000 */
[----:B01----:R-:W-:Y:S05]  /*22a0*/  CALL.ABS.NOINC R6 ;  /* 0x0000000006007343 */ /* 0x003fea0003c00000 */
.L_x_22:
[----:B------:R-:W-:Y:S01]  /*22b0*/  ISETP.NE.AND P6, PT, R25, RZ, PT ;  /* 0x000000ff1900720c */ /* 0x000fe20003fc5270 */
[----:B------:R-:W-:Y:S01]  /*22c0*/  BSSY.RECONVERGENT B0, `(.L_x_23) ;  /* 0x0000037000007945 */ /* 0x000fe20003800200 */
[----:B------:R-:W-:Y:S02]  /*22d0*/  MOV R18, R4 ;  /* 0x0000000400127202 */ /* 0x000fe40000000f00 */
[----:B------:R-:W-:-:S09]  /*22e0*/  MOV R19, R5 ;  /* 0x0000000500137202 */ /* 0x000fd20000000f00 */
[----:B------:R-:W-:Y:S05]  /*22f0*/  @!P6 BRA `(.L_x_24) ;  /* 0x0000000000cce947 */ /* 0x000fea0003800000 */
[----:B------:R-:W-:Y:S02]  /*2300*/  VIADD R21, R24, 0xffffffff ;  /* 0xffffffff18157836 */ /* 0x000fe40000000000 */
[----:B------:R-:W-:Y:S02]  /*2310*/  HFMA2 R0, -RZ, RZ, 0, 0 ;  /* 0x00000000ff007431 */ /* 0x000fe400000001ff */
[----:B------:R-:W-:-:S07]  /*2320*/  IMAD.WIDE R10, R21, 0x4, R22 ;  /* 0x00000004150a7825 */ /* 0x000fce00078e0216 */
.L_x_32:
[----:B0-----:R-:W0:Y:S01]  /*2330*/  LDC.64 R4, c[0x0][0x3c0] ;  /* 0x0000f000ff047b82 */ /* 0x001e220000000a00 */
[----:B------:R-:W1:Y:S07]  /*2340*/  LDCU UR4, c[0x0][0x398] ;  /* 0x00007300ff0477ac */ /* 0x000e6e0008000800 */
[----:B------:R-:W2:Y:S01]  /*2350*/  LDC.64 R6, c[0x0][0x3b8] ;  /* 0x0000ee00ff067b82 */ /* 0x000ea20000000a00 */
[----:B-1----:R-:W-:Y:S01]  /*2360*/  IMAD R3, R0, UR4, R17 ;  /* 0x0000000400037c24 */ /* 0x002fe2000f8e0211 */
[----:B------:R-:W1:Y:S03]  /*2370*/  LDCU UR4, c[0x0][0x3a0] ;  /* 0x00007400ff0477ac */ /* 0x000e660008000800 */
[----:B0-----:R-:W-:-:S05]  /*2380*/  IMAD.WIDE R4, R3, 0x4, R4 ;  /* 0x0000000403047825 */ /* 0x001fca00078e0204 */
[----:B------:R0:W5:Y:S01]  /*2390*/  LDG.E R12, desc[UR36][R4.64] ;  /* 0x00000024040c7981 */ /* 0x000162000c1e1900 */
[----:B--2---:R-:W-:-:S05]  /*23a0*/  IMAD.WIDE R6, R3, 0x4, R6 ;  /* 0x0000000403067825 */ /* 0x004fca00078e0206 */
[----:B------:R0:W5:Y:S01]  /*23b0*/  LDG.E R13, desc[UR36][R6.64] ;  /* 0x00000024060d7981 */ /* 0x000162000c1e1900 */
[----:B-1----:R-:W-:Y:S01]  /*23c0*/  ISETP.GE.AND P0, PT, R0, UR4, PT ;  /* 0x0000000400007c0c */ /* 0x002fe2000bf06270 */
[----:B------:R-:W-:Y:S04]  /*23d0*/  BSSY.RECONVERGENT B1, `(.L_x_25) ;  /* 0x0000021000017945 */ /* 0x000fe80003800200 */
[----:B------:R-:W-:Y:S08]  /*23e0*/  BSSY.RELIABLE B2, `(.L_x_26) ;  /* 0x0000006000027945 */ /* 0x000ff00003800100 */
[----:B0-----:R-:W-:Y:S05]  /*23f0*/  @!P0 BRA `(.L_x_27) ;  /* 0x0000000000108947 */ /* 0x001fea0003800000 */
[----:B------:R-:W2:Y:S02]  /*2400*/  LD.E R3, desc[UR36][R10.64] ;  /* 0x000000240a037980 */ /* 0x000ea4000c101900 */
[----:B--2--5:R-:W-:-:S13]  /*2410*/  FSETP.GE.AND P0, PT, R12, R3, PT ;  /* 0x000000030c00720b */ /* 0x024fda0003f06000 */
[----:B------:R-:W-:Y:S05]  /*2420*/  @P0 BREAK.RELIABLE B2 ;  /* 0x0000000000020942 */ /* 0x000fea0003800100 */
[----:B------:R-:W-:Y:S05]  /*2430*/  @P0 BRA `(.L_x_28) ;  /* 0x0000000000680947 */ /* 0x000fea0003800000 */
.L_x_27:
[----:B------:R-:W-:Y:S05]  /*2440*/  BSYNC.RELIABLE B2 ;  /* 0x0000000000027941 */ /* 0x000fea0003800100 */
.L_x_26:
[----:B------:R-:W-:Y:S01]  /*2450*/  VIMNMX R7, PT, PT, R21, R0, PT ;  /* 0x0000000015077248 */ /* 0x000fe20003fe0100 */
[----:B------:R-:W-:Y:S03]  /*2460*/  BSSY.RECONVERGENT B2, `(.L_x_29) ;  /* 0x0000013000027945 */ /* 0x000fe60003800200 */
[----:B------:R-:W-:-:S13]  /*2470*/  ISETP.GE.AND P0, PT, R7, RZ, PT ;  /* 0x000000ff0700720c */ /* 0x000fda0003f06270 */
[----:B------:R-:W-:Y:S05]  /*2480*/  @!P0 BRA `(.L_x_30) ;  /* 0x0000000000408947 */ /* 0x000fea0003800000 */
[----:B------:R-:W-:-:S07]  /*2490*/  MOV R3, R7 ;  /* 0x0000000700037202 */ /* 0x000fce0000000f00 */
.L_x_31:
[----:B0-----:R-:W-:-:S05]  /*24a0*/  IMAD.WIDE R4, R3, 0x4, R22 ;  /* 0x0000000403047825 */ /* 0x001fca00078e0216 */
[----:B------:R-:W2:Y:S01]  /*24b0*/  LD.E R15, desc[UR36][R4.64+-0x4] ;  /* 0xfffffc24040f7980 */ /* 0x000ea2000c101900 */
[----:B------:R-:W-:Y:S02]  /*24c0*/  MOV R7, R3 ;  /* 0x0000000300077202 */ /* 0x000fe40000000f00 */
[----:B--2--5:R-:W-:-:S13]  /*24d0*/  FSETP.GT.AND P0, PT, R15, R12, PT ;  /* 0x0000000c0f00720b */ /* 0x024fda0003f04000 */
[----:B------:R-:W-:Y:S05]  /*24e0*/  @!P0 BRA `(.L_x_30) ;  /* 0x0000000000288947 */ /* 0x000fea0003800000 */
[----:B------:R-:W-:-:S04]  /*24f0*/  IMAD.WIDE.U32 R4, R3, 0x4, R22 ;  /* 0x0000000403047825 */ /* 0x000fc800078e0016 */
[C-C-:B------:R-:W-:Y:S01]  /*2500*/  IMAD.WIDE R6, R3.reuse, 0x4, R18.reuse ;  /* 0x0000000403067825 */ /* 0x140fe200078e0212 */
[----:B------:R0:W-:Y:S05]  /*2510*/  ST.E desc[UR36][R4.64], R15 ;  /* 0x0000000f04007985 */ /* 0x0001ea000c101924 */
[----:B------:R-:W2:Y:S01]  /*2520*/  LD.E R7, desc[UR36][R6.64+-0x4] ;  /* 0xfffffc2406077980 */ /* 0x000ea2000c101900 */
[C---:B------:R-:W-:Y:S01]  /*2530*/  IMAD.WIDE.U32 R8, R3.reuse, 0x4, R18 ;  /* 0x0000000403087825 */ /* 0x040fe200078e0012 */
[----:B------:R-:W-:-:S03]  /*2540*/  ISETP.NE.AND P0, PT, R3, RZ, PT ;  /* 0x000000ff0300720c */ /* 0x000fc60003f05270 */
[----:B------:R-:W-:Y:S01]  /*2550*/  VIADD R3, R3, 0xffffffff ;  /* 0xffffffff03037836 */ /* 0x000fe20000000000 */
[----:B--2---:R0:W-:Y:S09]  /*2560*/  ST.E desc[UR36][R8.64], R7 ;  /* 0x0000000708007985 */ /* 0x0041f2000c101924 */
[----:B------:R-:W-:Y:S05]  /*2570*/  @P0 BRA `(.L_x_31) ;  /* 0xfffffffc00c80947 */ /* 0x000fea000383ffff */
[----:B0-----:R-:W-:-:S07]  /*2580*/  MOV R7, 0xffffffff ;  /* 0xffffffff00077802 */ /* 0x001fce0000000f00 */
.L_x_30:
[----:B------:R-:W-:Y:S05]  /*2590*/  BSYNC.RECONVERGENT B2 ;  /* 0x0000000000027941 */ /* 0x000fea0003800200 */
.L_x_29:
[----:B------:R-:W-:-:S04]  /*25a0*/  IMAD.WIDE R4, R7, 0x4, R22 ;  /* 0x0000000407047825 */ /* 0x000fc800078e0216 */
[----:B------:R-:W-:Y:S01]  /*25b0*/  IMAD.WIDE R6, R7, 0x4, R18 ;  /* 0x0000000407067825 */ /* 0x000fe200078e0212 */
[----:B-----5:R0:W-:Y:S04]  /*25c0*/  ST.E desc[UR36][R4.64], R12 ;  /* 0x0000000c04007985 */ /* 0x0201e8000c101924 */
[----:B------:R0:W-:Y:S02]  /*25d0*/  ST.E desc[UR36][R6.64], R13 ;  /* 0x0000000d06007985 */ /* 0x0001e4000c101924 */
.L_x_28:
[----:B------:R-:W-:Y:S05]  /*25e0*/  BSYNC.RECONVERGENT B1 ;  /* 0x0000000000017941 */ /* 0x000fea0003800200 */
.L_x_25:
[----:B------:R-:W1:Y:S01]  /*25f0*/  LDCU UR4, c[0x0][0x388] ;  /* 0x00007100ff0477ac */ /* 0x000e620008000800 */
[----:B------:R-:W-:-:S04]  /*2600*/  IADD3 R0, PT, PT, R0, 0x1, RZ ;  /* 0x0000000100007810 */ /* 0x000fc80007ffe0ff */
[----:B-1----:R-:W-:-:S13]  /*2610*/  ISETP.NE.AND P0, PT, R0, UR4, PT ;  /* 0x0000000400007c0c */ /* 0x002fda000bf05270 */
[----:B------:R-:W-:Y:S05]  /*2620*/  @P0 BRA `(.L_x_32) ;  /* 0xfffffffc00400947 */ /* 0x000fea000383ffff */
.L_x_24:
[----:B------:R-:W-:Y:S05]  /*2630*/  BSYNC.RECONVERGENT B0 ;  /* 0x0000000000007941 */ /* 0x000fea0003800200 */
.L_x_23:
[----:B------:R-:W1:Y:S02]  /*2640*/  LDC R16, c[0x0][0x3a0] ;  /* 0x0000e800ff107b82 */ /* 0x000e640000000800 */
[----:B-1----:R-:W-:-:S13]  /*2650*/  ISETP.GE.AND P0, PT, R16, 0x1, PT ;  /* 0x000000011000780c */ /* 0x002fda0003f06270 */
[----:B------:R-:W-:Y:S05]  /*2660*/  @!P0 BRA `(.L_x_33) ;  /* 0x0000000800248947 */ /* 0x000fea0003800000 */
[----:B------:R-:W-:Y:S01]  /*2670*/  ISETP.GE.U32.AND P0, PT, R16, 0x8, PT ;  /* 0x000000081000780c */ /* 0x000fe20003f06070 */
[----:B------:R-:W-:-:S12]  /*2680*/  HFMA2 R3, -RZ, RZ, 0, 0 ;  /* 0x00000000ff037431 */ /* 0x000fd800000001ff */
[----:B------:R-:W-:Y:S05]  /*2690*/  @!P0 BRA `(.L_x_34) ;  /* 0x0000000000f48947 */ /* 0x000fea0003800000 */
[----:B------:R-:W1:Y:S01]  /*26a0*/  LDC R0, c[0x0][0x398] ;  /* 0x0000e600ff007b82 */ /* 0x000e620000000800 */
[----:B------:R-:W-:Y:S01]  /*26b0*/  BSSY.RECONVERGENT B0, `(.L_x_35) ;  /* 0x000003a000007945 */ /* 0x000fe20003800200 */
[----:B------:R-:W-:-:S06]  /*26c0*/  IMAD.MOV.U32 R3, RZ, RZ, RZ ;  /* 0x000000ffff037224 */ /* 0x000fcc00078e00ff */
[----:B0-----:R-:W0:Y:S08]  /*26d0*/  LDC.64 R4, c[0x0][0x3b0] ;  /* 0x0000ec00ff047b82 */ /* 0x001e300000000a00 */
[----:B------:R-:W2:Y:S02]  /*26e0*/  LDC.64 R6, c[0x0][0x3a8] ;  /* 0x0000ea00ff067b82 */ /* 0x000ea40000000a00 */
.L_x_36:
[----:B------:R-:W-:-:S05]  /*26f0*/  IMAD.WIDE.U32 R8, R3, 0x4, R18 ;  /* 0x0000000403087825 */ /* 0x000fca00078e0012 */
[----:B----4-:R-:W3:Y:S01]  /*2700*/  LD.E R25, desc[UR36][R8.64] ;  /* 0x0000002408197980 */ /* 0x010ee2000c101900 */
[C---:B-1----:R-:W-:Y:S02]  /*2710*/  IMAD R15, R3.reuse, R0, R17 ;  /* 0x00000000030f7224 */ /* 0x042fe400078e0211 */
[----:B------:R-:W-:-:S04]  /*2720*/  IMAD.WIDE.U32 R10, R3, 0x4, R22 ;  /* 0x00000004030a7825 */ /* 0x000fc800078e0016 */
[----:B0-----:R-:W-:-:S05]  /*2730*/  IMAD.WIDE R12, R15, 0x4, R4 ;  /* 0x000000040f0c7825 */ /* 0x001fca00078e0204 */
[----:B---3--:R0:W-:Y:S04]  /*2740*/  STG.E desc[UR36][R12.64], R25 ;  /* 0x000000190c007986 */ /* 0x0081e8000c101924 */
[----:B------:R-:W3:Y:S01]  /*2750*/  LD.E R29, desc[UR36][R10.64] ;  /* 0x000000240a1d7980 */ /* 0x000ee2000c101900 */
[----:B--2---:R-:W-:-:S05]  /*2760*/  IMAD.WIDE R14, R15, 0x4, R6 ;  /* 0x000000040f0e7825 */ /* 0x004fca00078e0206 */
[----:B---3--:R1:W-:Y:S04]  /*2770*/  STG.E desc[UR36][R14.64], R29 ;  /* 0x0000001d0e007986 */ /* 0x0083e8000c101924 */
[----:B------:R-:W2:Y:S01]  /*2780*/  LD.E R31, desc[UR36][R8.64+0x4] ;  /* 0x00000424081f7980 */ /* 0x000ea2000c101900 */
[----:B------:R-:W-:-:S05]  /*2790*/  IMAD.WIDE R20, R0, 0x4, R12 ;  /* 0x0000000400147825 */ /* 0x000fca00078e020c */
[----:B--2---:R2:W-:Y:S04]  /*27a0*/  STG.E desc[UR36][R20.64], R31 ;  /* 0x0000001f14007986 */ /* 0x0045e8000c101924 */
[----:B------:R-:W3:Y:S01]  /*27b0*/  LD.E R33, desc[UR36][R10.64+0x4] ;  /* 0x000004240a217980 */ /* 0x000ee2000c101900 */
[----:B------:R-:W-:-:S05]  /*27c0*/  IMAD.WIDE R26, R0, 0x4, R14 ;  /* 0x00000004001a7825 */ /* 0x000fca00078e020e */
[----:B---3--:R3:W-:Y:S04]  /*27d0*/  STG.E desc[UR36][R26.64], R33 ;  /* 0x000000211a007986 */ /* 0x0087e8000c101924 */
[----:B------:R-:W4:Y:S01]  /*27e0*/  LD.E R35, desc[UR36][R8.64+0x8] ;  /* 0x0000082408237980 */ /* 0x000f22000c101900 */
[----:B0-----:R-:W-:-:S05]  /*27f0*/  IMAD.WIDE R12, R0, 0x4, R20 ;  /* 0x00000004000c7825 */ /* 0x001fca00078e0214 */
[----:B----4-:R0:W-:Y:S04]  /*2800*/  STG.E desc[UR36][R12.64], R35 ;  /* 0x000000230c007986 */ /* 0x0101e8000c101924 */
[----:B------:R-:W4:Y:S01]  /*2810*/  LD.E R25, desc[UR36][R10.64+0x8] ;  /* 0x000008240a197980 */ /* 0x000f22000c101900 */
[----:B-1----:R-:W-:-:S05]  /*2820*/  IMAD.WIDE R14, R0, 0x4, R26 ;  /* 0x00000004000e7825 */ /* 0x002fca00078e021a */
[----:B----4-:R1:W-:Y:S04]  /*2830*/  STG.E desc[UR36][R14.64], R25 ;  /* 0x000000190e007986 */ /* 0x0103e8000c101924 */
[----:B------:R-:W4:Y:S01]  /*2840*/  LD.E R29, desc[UR36][R8.64+0xc] ;  /* 0x00000c24081d7980 */ /* 0x000f22000c101900 */
[----:B--2---:R-:W-:-:S05]  /*2850*/  IMAD.WIDE R20, R0, 0x4, R12 ;  /* 0x0000000400147825 */ /* 0x004fca00078e020c */
[----:B----4-:R2:W-:Y:S04]  /*2860*/  STG.E desc[UR36][R20.64], R29 ;  /* 0x0000001d14007986 */ /* 0x0105e8000c101924 */
[----:B------:R-:W4:Y:S01]  /*2870*/  LD.E R31, desc[UR36][R10.64+0xc] ;  /* 0x00000c240a1f7980 */ /* 0x000f22000c101900 */
[----:B---3--:R-:W-:-:S05]  /*2880*/  IMAD.WIDE R26, R0, 0x4, R14 ;  /* 0x00000004001a7825 */ /* 0x008fca00078e020e */
[----:B----4-:R3:W-:Y:S04]  /*2890*/  STG.E desc[UR36][R26.64], R31 ;  /* 0x0000001f1a007986 */ /* 0x0107e8000c101924 */
        /* <DEDUP_REMOVED lines=15> */
[----:B------:R-:W5:Y:S01]  /*2990*/  LD.E R33, desc[UR36][R10.64+0x18] ;  /* 0x000018240a217980 */ /* 0x000f62000c101900 */
[----:B-1----:R-:W-:-:S05]  /*29a0*/  IMAD.WIDE R14, R0, 0x4, R26 ;  /* 0x00000004000e7825 */ /* 0x002fca00078e021a */
[----:B-----5:R4:W-:Y:S04]  /*29b0*/  STG.E desc[UR36][R14.64], R33 ;  /* 0x000000210e007986 */ /* 0x0209e8000c101924 */
[----:B------:R-:W5:Y:S01]  /*29c0*/  LD.E R35, desc[UR36][R8.64+0x1c] ;  /* 0x00001c2408237980 */ /* 0x000f62000c101900 */
[----:B--2---:R-:W-:-:S05]  /*29d0*/  IMAD.WIDE R20, R0, 0x4, R12 ;  /* 0x0000000400147825 */ /* 0x004fca00078e020c */
[----:B-----5:R4:W-:Y:S04]  /*29e0*/  STG.E desc[UR36][R20.64], R35 ;  /* 0x0000002314007986 */ /* 0x0209e8000c101924 */
[----:B------:R-:W2:Y:S01]  /*29f0*/  LD.E R25, desc[UR36][R10.64+0x1c] ;  /* 0x00001c240a197980 */ /* 0x000ea2000c101900 */
[----:B---3--:R-:W-:Y:S01]  /*2a00*/  IMAD.WIDE R26, R0, 0x4, R14 ;  /* 0x00000004001a7825 */ /* 0x008fe200078e020e */
[----:B------:R-:W-:-:S04]  /*2a10*/  IADD3 R3, PT, PT, R3, 0x8, RZ ;  /* 0x0000000803037810 */ /* 0x000fc80007ffe0ff */
[----:B------:R-:W-:Y:S01]  /*2a20*/  ISETP.NE.AND P0, PT, R3, UR40, PT ;  /* 0x0000002803007c0c */ /* 0x000fe2000bf05270 */
[----:B--2---:R4:W-:-:S12]  /*2a30*/  STG.E desc[UR36][R26.64], R25 ;  /* 0x000000191a007986 */ /* 0x0049d8000c101924 */
[----:B------:R-:W-:Y:S05]  /*2a40*/  @P0 BRA `(.L_x_36) ;  /* 0xfffffffc00280947 */ /* 0x000fea000383ffff */
[----:B------:R-:W-:Y:S05]  /*2a50*/  BSYNC.RECONVERGENT B0 ;  /* 0x0000000000007941 */ /* 0x000fea0003800200 */
.L_x_35:
[----:B------:R-:W-:-:S07]  /*2a60*/  MOV R3, UR40 ;  /* 0x0000002800037c02 */ /* 0x000fce0008000f00 */
.L_x_34:
[----:B------:R-:W-:-:S04]  /*2a70*/  LOP3.LUT R0, R24, 0x7, RZ, 0xc0, !PT ;  /* 0x0000000718007812 */ /* 0x000fc800078ec0ff */
[----:B------:R-:W-:-:S13]  /*2a80*/  ISETP.NE.AND P0, PT, R0, RZ, PT ;  /* 0x000000ff0000720c */ /* 0x000fda0003f05270 */
[----:B------:R-:W-:Y:S05]  /*2a90*/  @!P0 BRA `(.L_x_33) ;  /* 0x0000000400188947 */ /* 0x000fea0003800000 */
[----:B------:R-:W-:Y:S02]  /*2aa0*/  IADD3 R0, PT, PT, R0, -0x1, RZ ;  /* 0xffffffff00007810 */ /* 0x000fe40007ffe0ff */
[----:B------:R-:W-:Y:S02]  /*2ab0*/  LOP3.LUT R24, R24, 0x3, RZ, 0xc0, !PT ;  /* 0x0000000318187812 */ /* 0x000fe400078ec0ff */
[----:B------:R-:W-:Y:S02]  /*2ac0*/  ISETP.GE.U32.AND P0, PT, R0, 0x3, PT ;  /* 0x000000030000780c */ /* 0x000fe40003f06070 */
[----:B------:R-:W-:-:S11]  /*2ad0*/  ISETP.NE.AND P1, PT, R24, RZ, PT ;  /* 0x000000ff1800720c */ /* 0x000fd60003f25270 */
[----:B------:R-:W-:Y:S05]  /*2ae0*/  @!P0 BRA `(.L_x_37) ;  /* 0x00000000007c8947 */ /* 0x000fea0003800000 */
[C---:B0-----:R-:W-:Y:S01]  /*2af0*/  IMAD.WIDE.U32 R6, R3.reuse, 0x4, R18 ;  /* 0x0000000403067825 */ /* 0x041fe200078e0012 */
[----:B----4-:R-:W0:Y:S04]  /*2b00*/  LDC R33, c[0x0][0x398] ;  /* 0x0000e600ff217b82 */ /* 0x010e280000000800 */
[----:B------:R-:W2:Y:S01]  /*2b10*/  LD.E R21, desc[UR36][R6.64] ;  /* 0x0000002406157980 */ /* 0x000ea2000c101900 */
[----:B------:R-:W-:-:S03]  /*2b20*/  IMAD.WIDE.U32 R4, R3, 0x4, R22 ;  /* 0x0000000403047825 */ /* 0x000fc600078e0016 */
[----:B------:R-:W1:Y:S08]  /*2b30*/  LDC.64 R8, c[0x0][0x3b0] ;  /* 0x0000ec00ff087b82 */ /* 0x000e700000000a00 */
[----:B------:R-:W3:Y:S01]  /*2b40*/  LDC.64 R10, c[0x0][0x3a8] ;  /* 0x0000ea00ff0a7b82 */ /* 0x000ee20000000a00 */
[----:B0-----:R-:W-:-:S04]  /*2b50*/  IMAD R13, R3, R33, R17 ;  /* 0x00000021030d7224 */ /* 0x001fc800078e0211 */
[----:B-1----:R-:W-:-:S05]  /*2b60*/  IMAD.WIDE R8, R13, 0x4, R8 ;  /* 0x000000040d087825 */ /* 0x002fca00078e0208 */
[----:B--2---:R0:W-:Y:S04]  /*2b70*/  STG.E desc[UR36][R8.64], R21 ;  /* 0x0000001508007986 */ /* 0x0041e8000c101924 */
[----:B------:R-:W2:Y:S01]  /*2b80*/  LD.E R25, desc[UR36][R4.64] ;  /* 0x0000002404197980 */ /* 0x000ea2000c101900 */
[----:B---3--:R-:W-:-:S05]  /*2b90*/  IMAD.WIDE R10, R13, 0x4, R10 ;  /* 0x000000040d0a7825 */ /* 0x008fca00078e020a */
[----:B--2---:R1:W-:Y:S04]  /*2ba0*/  STG.E desc[UR36][R10.64], R25 ;  /* 0x000000190a007986 */ /* 0x0043e8000c101924 */
[----:B------:R-:W2:Y:S01]  /*2bb0*/  LD.E R27, desc[UR36][R6.64+0x4] ;  /* 0x00000424061b7980 */ /* 0x000ea2000c101900 */
[----:B------:R-:W-:-:S05]  /*2bc0*/  IMAD.WIDE R12, R33, 0x4, R8 ;  /* 0x00000004210c7825 */ /* 0x000fca00078e0208 */
[----:B--2---:R2:W-:Y:S04]  /*2bd0*/  STG.E desc[UR36][R12.64], R27 ;  /* 0x0000001b0c007986 */ /* 0x0045e8000c101924 */
[----:B------:R-:W3:Y:S01]  /*2be0*/  LD.E R29, desc[UR36][R4.64+0x4] ;  /* 0x00000424041d7980 */ /* 0x000ee2000c101900 */
[----:B------:R-:W-:-:S05]  /*2bf0*/  IMAD.WIDE R14, R33, 0x4, R10 ;  /* 0x00000004210e7825 */ /* 0x000fca00078e020a */
[----:B---3--:R3:W-:Y:S04]  /*2c00*/  STG.E desc[UR36][R14.64], R29 ;  /* 0x0000001d0e007986 */ /* 0x0087e8000c101924 */
[----:B0-----:R-:W4:Y:S01]  /*2c10*/  LD.E R21, desc[UR36][R6.64+0x8] ;  /* 0x0000082406157980 */ /* 0x001f22000c101900 */
[----:B------:R-:W-:-:S05]  /*2c20*/  IMAD.WIDE R8, R33, 0x4, R12 ;  /* 0x0000000421087825 */ /* 0x000fca00078e020c */
[----:B----4-:R0:W-:Y:S04]  /*2c30*/  STG.E desc[UR36][R8.64], R21 ;  /* 0x0000001508007986 */ /* 0x0101e8000c101924 */
[----:B------:R-:W4:Y:S01]  /*2c40*/  LD.E R31, desc[UR36][R4.64+0x8] ;  /* 0x00000824041f7980 */ /* 0x000f22000c101900 */
[----:B-1----:R-:W-:-:S05]  /*2c50*/  IMAD.WIDE R10, R33, 0x4, R14 ;  /* 0x00000004210a7825 */ /* 0x002fca00078e020e */
[----:B----4-:R0:W-:Y:S04]  /*2c60*/  STG.E desc[UR36][R10.64], R31 ;  /* 0x0000001f0a007986 */ /* 0x0101e8000c101924 */
[----:B------:R-:W4:Y:S01]  /*2c70*/  LD.E R25, desc[UR36][R6.64+0xc] ;  /* 0x00000c2406197980 */ /* 0x000f22000c101900 */
[----:B--2---:R-:W-:-:S05]  /*2c80*/  IMAD.WIDE R12, R33, 0x4, R8 ;  /* 0x00000004210c7825 */ /* 0x004fca00078e0208 */
[----:B----4-:R0:W-:Y:S04]  /*2c90*/  STG.E desc[UR36][R12.64], R25 ;  /* 0x000000190c007986 */ /* 0x0101e8000c101924 */
[----:B------:R-:W2:Y:S01]  /*2ca0*/  LD.E R27, desc[UR36][R4.64+0xc] ;  /* 0x00000c24041b7980 */ /* 0x000ea2000c101900 */
[----:B---3--:R-:W-:-:S04]  /*2cb0*/  IMAD.WIDE R14, R33, 0x4, R10 ;  /* 0x00000004210e7825 */ /* 0x008fc800078e020a */
[----:B------:R-:W-:Y:S01]  /*2cc0*/  VIADD R3, R3, 0x4 ;  /* 0x0000000403037836 */ /* 0x000fe20000000000 */
[----:B--2---:R0:W-:Y:S06]  /*2cd0*/  STG.E desc[UR36][R14.64], R27 ;  /* 0x0000001b0e007986 */ /* 0x0041ec000c101924 */
.L_x_37:
[----:B------:R-:W-:Y:S05]  /*2ce0*/  @!P1 BRA `(.L_x_33) ;  /* 0x0000000000849947 */ /* 0x000fea0003800000 */
[----:B------:R-:W-:-:S13]  /*2cf0*/  ISETP.NE.AND P0, PT, R24, 0x1, PT ;  /* 0x000000011800780c */ /* 0x000fda0003f05270 */
[C---:B0-----:R-:W-:Y:S01]  /*2d00*/  @P0 IMAD.WIDE.U32 R6, R3.reuse, 0x4, R18 ;  /* 0x0000000403060825 */ /* 0x041fe200078e0012 */
[----:B----4-:R-:W0:Y:S04]  /*2d10*/  @P0 LDC R14, c[0x0][0x398] ;  /* 0x0000e600ff0e0b82 */ /* 0x010e280000000800 */
[----:B------:R-:W2:Y:S01]  /*2d20*/  @P0 LD.E R15, desc[UR36][R6.64] ;  /* 0x00000024060f0980 */ /* 0x000ea2000c101900 */
[----:B------:R-:W-:-:S03]  /*2d30*/  @P0 IMAD.WIDE.U32 R8, R3, 0x4, R22 ;  /* 0x0000000403080825 */ /* 0x000fc600078e0016 */
[----:B------:R-:W1:Y:S08]  /*2d40*/  @P0 LDC.64 R4, c[0x0][0x3b0] ;  /* 0x0000ec00ff040b82 */ /* 0x000e700000000a00 */
[----:B------:R-:W3:Y:S01]  /*2d50*/  @P0 LDC.64 R10, c[0x0][0x3a8] ;  /* 0x0000ea00ff0a0b82 */ /* 0x000ee20000000a00 */
[----:B0-----:R-:W-:-:S04]  /*2d60*/  @P0 IMAD R13, R3, R14, R17 ;  /* 0x0000000e030d0224 */ /* 0x001fc800078e0211 */
[----:B-1----:R-:W-:-:S05]  /*2d70*/  @P0 IMAD.WIDE R4, R13, 0x4, R4 ;  /* 0x000000040d040825 */ /* 0x002fca00078e0204 */
[----:B--2---:R0:W-:Y:S04]  /*2d80*/  @P0 STG.E desc[UR36][R4.64], R15 ;  /* 0x0000000f04000986 */ /* 0x0041e8000c101924 */
[----:B------:R-:W2:Y:S01]  /*2d90*/  @P0 LD.E R21, desc[UR36][R8.64] ;  /* 0x0000002408150980 */ /* 0x000ea2000c101900 */
[----:B---3--:R-:W-:-:S05]  /*2da0*/  @P0 IMAD.WIDE R10, R13, 0x4, R10 ;  /* 0x000000040d0a0825 */ /* 0x008fca00078e020a */
[----:B--2---:R1:W-:Y:S04]  /*2db0*/  @P0 STG.E desc[UR36][R10.64], R21 ;  /* 0x000000150a000986 */ /* 0x0043e8000c101924 */
[----:B------:R-:W2:Y:S01]  /*2dc0*/  @P0 LD.E R25, desc[UR36][R6.64+0x4] ;  /* 0x0000042406190980 */ /* 0x000ea2000c101900 */
[----:B------:R-:W-:Y:S01]  /*2dd0*/  @P0 IMAD.WIDE R12, R14, 0x4, R4 ;  /* 0x000000040e0c0825 */ /* 0x000fe200078e0204 */
[----:B------:R-:W-:Y:S02]  /*2de0*/  LOP3.LUT P1, RZ, R16, 0x1, RZ, 0xc0, !PT ;  /* 0x0000000110ff7812 */ /* 0x000fe4000782c0ff */
[----:B------:R-:W-:Y:S02]  /*2df0*/  @P0 IADD3 R3, PT, PT, R3, 0x2, RZ ;  /* 0x0000000203030810 */ /* 0x000fe40007ffe0ff */
[----:B--2---:R2:W-:Y:S01]  /*2e00*/  @P0 STG.E desc[UR36][R12.64], R25 ;  /* 0x000000190c000986 */ /* 0x0045e2000c101924 */
[----:B0-----:R-:W-:-:S08]  /*2e10*/  @P0 IMAD.WIDE R14, R14, 0x4, R10 ;  /* 0x000000040e0e0825 */ /* 0x001fd000078e020a */
[----:B------:R-:W0:Y:S01]  /*2e20*/  @P1 LDC R0, c[0x0][0x398] ;  /* 0x0000e600ff001b82 */ /* 0x000e220000000800 */
[----:B------:R-:W3:Y:S01]  /*2e30*/  @P0 LD.E R27, desc[UR36][R8.64+0x4] ;  /* 0x00000424081b0980 */ /* 0x000ee2000c101900 */
[----:B------:R-:W-:-:S06]  /*2e40*/  @P1 IMAD.WIDE.U32 R4, R3, 0x4, R18 ;  /* 0x0000000403041825 */ /* 0x000fcc00078e0012 */
[----:B------:R-:W4:Y:S08]  /*2e50*/  @P1 LDC.64 R6, c[0x0][0x3b0] ;  /* 0x0000ec00ff061b82 */ /* 0x000f300000000a00 */
[----:B-1----:R-:W1:Y:S01]  /*2e60*/  @P1 LDC.64 R10, c[0x0][0x3a8] ;  /* 0x0000ea00ff0a1b82 */ /* 0x002e620000000a00 */
[----:B---3--:R2:W-:Y:S04]  /*2e70*/  @P0 STG.E desc[UR36][R14.64], R27 ;  /* 0x0000001b0e000986 */ /* 0x0085e8000c101924 */
[----:B------:R-:W3:Y:S01]  /*2e80*/  @P1 LD.E R5, desc[UR36][R4.64] ;  /* 0x0000002404051980 */ /* 0x000ee2000c101900 */
[----:B0-----:R-:W-:-:S02]  /*2e90*/  @P1 IMAD R21, R3, R0, R17 ;  /* 0x0000000003151224 */ /* 0x001fc400078e0211 */
[----:B------:R-:W-:-:S04]  /*2ea0*/  @P1 IMAD.WIDE.U32 R8, R3, 0x4, R22 ;  /* 0x0000000403081825 */ /* 0x000fc800078e0016 */
[----:B----4-:R-:W-:-:S05]  /*2eb0*/  @P1 IMAD.WIDE R6, R21, 0x4, R6 ;  /* 0x0000000415061825 */ /* 0x010fca00078e0206 */
[----:B---3--:R2:W-:Y:S04]  /*2ec0*/  @P1 STG.E desc[UR36][R6.64], R5 ;  /* 0x0000000506001986 */ /* 0x0085e8000c101924 */
[----:B------:R-:W3:Y:S01]  /*2ed0*/  @P1 LD.E R9, desc[UR36][R8.64] ;  /* 0x0000002408091980 */ /* 0x000ee2000c101900 */
[----:B-1----:R-:W-:-:S05]  /*2ee0*/  @P1 IMAD.WIDE R10, R21, 0x4, R10 ;  /* 0x00000004150a1825 */ /* 0x002fca00078e020a */
[----:B---3--:R2:W-:Y:S02]  /*2ef0*/  @P1 STG.E desc[UR36][R10.64], R9 ;  /* 0x000000090a001986 */ /* 0x0085e4000c101924 */
.L_x_33:
[----:B------:R-:W-:Y:S02]  /*2f00*/  MOV R16, 0x8 ;  /* 0x0000000800107802 */ /* 0x000fe40000000f00 */
[----:B0-----:R-:W-:Y:S02]  /*2f10*/  MOV R4, R22 ;  /* 0x0000001600047202 */ /* 0x001fe40000000f00 */
[----:B--2---:R0:W1:Y:S01]  /*2f20*/  LDC.64 R6, c[0x4][R16] ;  /* 0x0100000010067b82 */ /* 0x0040620000000a00 */
[----:B------:R-:W-:-:S07]  /*2f30*/  MOV R5, R23 ;  /* 0x0000001700057202 */ /* 0x000fce0000000f00 */
[----:B----4-:R-:W-:-:S07]  /*2f40*/  LEPC R20, `(.L_x_38) ;  /* 0x000000001014794e */ /* 0x010fce0000000000 */
[----:B01----:R-:W-:Y:S05]  /*2f50*/  CALL.ABS.NOINC R6 ;  /* 0x0000000006007343 */ /* 0x003fea0003c00000 */
.L_x_38:
[----:B------:R0:W1:Y:S01]  /*2f60*/  LDC.64 R6, c[0x4][R16] ;  /* 0x0100000010067b82 */ /* 0x0000620000000a00 */
[----:B------:R-:W-:Y:S01]  /*2f70*/  IMAD.MOV.U32 R4, RZ, RZ, R18 ;  /* 0x000000ffff047224 */ /* 0x000fe200078e0012 */
[----:B------:R-:W-:-:S07]  /*2f80*/  MOV R5, R19 ;  /* 0x0000001300057202 */ /* 0x000fce0000000f00 */
[----:B------:R-:W-:-:S07]  /*2f90*/  LEPC R20, `(.L_x_39) ;  /* 0x000000001014794e */ /* 0x000fce0000000000 */
[----:B01----:R-:W-:Y:S05]  /*2fa0*/  CALL.ABS.NOINC R6 ;  /* 0x0000000006007343 */ /* 0x003fea0003c00000 */
.L_x_39:
[----:B------:R-:W0:Y:S01]  /*2fb0*/  LDCU UR4, c[0x0][0x398] ;  /* 0x00007300ff0477ac */ /* 0x000e220008000800 */
[----:B------:R-:W-:-:S04]  /*2fc0*/  IADD3 R17, PT, PT, R2, R17, RZ ;  /* 0x0000001102117210 */ /* 0x000fc80007ffe0ff */
[----:B0-----:R-:W-:-:S13]  /*2fd0*/  ISETP.GE.AND P0, PT, R17, UR4, PT ;  /* 0x0000000411007c0c */ /* 0x001fda000bf06270 */
[----:B------:R-:W-:Y:S05]  /*2fe0*/  @!P0 BRA `(.L_x_40) ;  /* 0xffffffd0004c8947 */ /* 0x000fea000383ffff */
[----:B------:R-:W-:Y:S05]  /*2ff0*/  EXIT ;  /* 0x000000000000794d */ /* 0x000fea0003800000 */
        .weak           $__internal_0_$__cuda_sm20_div_rn_f64_full
        .type           $__internal_0_$__cuda_sm20_div_rn_f64_full,@function
        .size           $__internal_0_$__cuda_sm20_div_rn_f64_full,($__internal_1_$__cuda_sm20_dsqrt_rn_f64_mediumpath_v1 - $__internal_0_$__cuda_sm20_div_rn_f64_full)
$__internal_0_$__cuda_sm20_div_rn_f64_full:
[C---:B------:R-:W-:Y:S01]  /*3000*/  FSETP.GEU.AND P0, PT, |R15|.reuse, 1.469367938527859385e-39, PT ;  /* 0x001000000f00780b */ /* 0x040fe20003f0e200 */
[----:B------:R-:W-:Y:S01]  /*3010*/  IMAD.MOV.U32 R20, RZ, RZ, 0x1 ;  /* 0x00000001ff147424 */ /* 0x000fe200078e00ff */
[----:B------:R-:W-:Y:S01]  /*3020*/  LOP3.LUT R10, R15, 0x800fffff, RZ, 0xc0, !PT ;  /* 0x800fffff0f0a7812 */ /* 0x000fe200078ec0ff */
[----:B------:R-:W-:Y:S01]  /*3030*/  BSSY.RECONVERGENT B2, `(.L_x_41) ;  /* 0x0000054000027945 */ /* 0x000fe20003800200 */
[C---:B------:R-:W-:Y:S02]  /*3040*/  FSETP.GEU.AND P2, PT, |R13|.reuse, 1.469367938527859385e-39, PT ;  /* 0x001000000d00780b */ /* 0x040fe40003f4e200 */
[----:B------:R-:W-:Y:S02]  /*3050*/  LOP3.LUT R11, R10, 0x3ff00000, RZ, 0xfc, !PT ;  /* 0x3ff000000a0b7812 */ /* 0x000fe400078efcff */
[----:B------:R-:W-:Y:S02]  /*3060*/  MOV R10, R14 ;  /* 0x0000000e000a7202 */ /* 0x000fe40000000f00 */
[----:B------:R-:W-:-:S02]  /*3070*/  LOP3.LUT R22, R13, 0x7ff00000, RZ, 0xc0, !PT ;  /* 0x7ff000000d167812 */ /* 0x000fc400078ec0ff */
[C---:B------:R-:W-:Y:S01]  /*3080*/  LOP3.LUT R28, R15.reuse, 0x7ff00000, RZ, 0xc0, !PT ;  /* 0x7ff000000f1c7812 */ /* 0x040fe200078ec0ff */
[----:B------:R-:W-:Y:S02]  /*3090*/  @!P0 DMUL R10, R14, 8.98846567431157953865e+307 ;  /* 0x7fe000000e0a8828 */ /* 0x000fe40000000000 */
[----:B------:R-:W-:Y:S01]  /*30a0*/  IMAD.MOV.U32 R29, RZ, RZ, R22 ;  /* 0x000000ffff1d7224 */ /* 0x000fe200078e0016 */
[C---:B------:R-:W-:Y:S02]  /*30b0*/  ISETP.GE.U32.AND P1, PT, R22.reuse, R28, PT ;  /* 0x0000001c1600720c */ /* 0x040fe40003f26070 */
[----:B------:R-:W-:Y:S01]  /*30c0*/  @!P2 LOP3.LUT R23, R15, 0x7ff00000, RZ, 0xc0, !PT ;  /* 0x7ff000000f17a812 */ /* 0x000fe200078ec0ff */
[----:B------:R-:W0:Y:S01]  /*30d0*/  MUFU.RCP64H R21, R11 ;  /* 0x0000000b00157308 */ /* 0x000e220000001800 */
[----:B------:R-:W-:Y:S02]  /*30e0*/  @!P2 MOV R24, RZ ;  /* 0x000000ff0018a202 */ /* 0x000fe40000000f00 */
[----:B------:R-:W-:-:S02]  /*30f0*/  @!P2 ISETP.GE.U32.AND P3, PT, R22, R23, PT ;  /* 0x000000171600a20c */ /* 0x000fc40003f66070 */
[----:B------:R-:W-:Y:S02]  /*3100*/  MOV R23, 0x1ca00000 ;  /* 0x1ca0000000177802 */ /* 0x000fe40000000f00 */
[----:B------:R-:W-:Y:S02]  /*3110*/  @!P0 LOP3.LUT R28, R11, 0x7ff00000, RZ, 0xc0, !PT ;  /* 0x7ff000000b1c8812 */ /* 0x000fe400078ec0ff */
[----:B------:R-:W-:Y:S02]  /*3120*/  @!P2 SEL R25, R23, 0x63400000, !P3 ;  /* 0x634000001719a807 */ /* 0x000fe40005800000 */
[----:B------:R-:W-:Y:S02]  /*3130*/  IADD3 R31, PT, PT, R28, -0x1, RZ ;  /* 0xffffffff1c1f7810 */ /* 0x000fe40007ffe0ff */
[----:B------:R-:W-:Y:S01]  /*3140*/  @!P2 LOP3.LUT R25, R25, 0x80000000, R13, 0xf8, !PT ;  /* 0x800000001919a812 */ /* 0x000fe200078ef80d */
[----:B0-----:R-:W-:-:S03]  /*3150*/  DFMA R18, R20, -R10, 1 ;  /* 0x3ff000001412742b */ /* 0x001fc6000000080a */
[----:B------:R-:W-:-:S05]  /*3160*/  @!P2 LOP3.LUT R25, R25, 0x100000, RZ, 0xfc, !PT ;  /* 0x001000001919a812 */ /* 0x000fca00078efcff */
[----:B------:R-:W-:-:S08]  /*3170*/  DFMA R18, R18, R18, R18 ;  /* 0x000000121212722b */ /* 0x000fd00000000012 */
[----:B------:R-:W-:Y:S01]  /*3180*/  DFMA R20, R20, R18, R20 ;  /* 0x000000121414722b */ /* 0x000fe20000000014 */
[----:B------:R-:W-:Y:S02]  /*3190*/  SEL R19, R23, 0x63400000, !P1 ;  /* 0x6340000017137807 */ /* 0x000fe40004800000 */
[----:B------:R-:W-:Y:S02]  /*31a0*/  MOV R18, R12 ;  /* 0x0000000c00127202 */ /* 0x000fe40000000f00 */
[----:B------:R-:W-:-:S03]  /*31b0*/  LOP3.LUT R19, R19, 0x800fffff, R13, 0xf8, !PT ;  /* 0x800fffff13137812 */ /* 0x000fc600078ef80d */
[----:B------:R-:W-:-:S03]  /*31c0*/  DFMA R26, R20, -R10, 1 ;  /* 0x3ff00000141a742b */ /* 0x000fc6000000080a */
[----:B------:R-:W-:-:S05]  /*31d0*/  @!P2 DFMA R18, R18, 2, -R24 ;  /* 0x400000001212a82b */ /* 0x000fca0000000818 */
[----:B------:R-:W-:-:S05]  /*31e0*/  DFMA R20, R20, R26, R20 ;  /* 0x0000001a1414722b */ /* 0x000fca0000000014 */
[----:B------:R-:W-:-:S03]  /*31f0*/  @!P2 LOP3.LUT R29, R19, 0x7ff00000, RZ, 0xc0, !PT ;  /* 0x7ff00000131da812 */ /* 0x000fc600078ec0ff */
[----:B------:R-:W-:Y:S01]  /*3200*/  DMUL R24, R20, R18 ;  /* 0x0000001214187228 */ /* 0x000fe20000000000 */
[----:B------:R-:W-:-:S04]  /*3210*/  IADD3 R30, PT, PT, R29, -0x1, RZ ;  /* 0xffffffff1d1e7810 */ /* 0x000fc80007ffe0ff */
[----:B------:R-:W-:-:S03]  /*3220*/  ISETP.GT.U32.AND P0, PT, R30, 0x7feffffe, PT ;  /* 0x7feffffe1e00780c */ /* 0x000fc60003f04070 */
[----:B------:R-:W-:Y:S01]  /*3230*/  DFMA R26, R24, -R10, R18 ;  /* 0x8000000a181a722b */ /* 0x000fe20000000012 */
[----:B------:R-:W-:-:S07]  /*3240*/  ISETP.GT.U32.OR P0, PT, R31, 0x7feffffe, P0 ;  /* 0x7feffffe1f00780c */ /* 0x000fce0000704470 */
[----:B------:R-:W-:-:S06]  /*3250*/  DFMA R20, R20, R26, R24 ;  /* 0x0000001a1414722b */ /* 0x000fcc0000000018 */
[----:B------:R-:W-:Y:S05]  /*3260*/  @P0 BRA `(.L_x_42) ;  /* 0x00000000006c0947 */ /* 0x000fea0003800000 */
[----:B------:R-:W-:-:S04]  /*3270*/  LOP3.LUT R13, R15, 0x7ff00000, RZ, 0xc0, !PT ;  /* 0x7ff000000f0d7812 */ /* 0x000fc800078ec0ff */
[CC--:B------:R-:W-:Y:S02]  /*3280*/  VIADDMNMX R12, R22.reuse, -R13.reuse, 0xb9600000, !PT ;  /* 0xb9600000160c7446 */ /* 0x0c0fe4000780090d */
[----:B------:R-:W-:Y:S02]  /*3290*/  ISETP.GE.U32.AND P0, PT, R22, R13, PT ;  /* 0x0000000d1600720c */ /* 0x000fe40003f06070 */
[----:B------:R-:W-:Y:S02]  /*32a0*/  VIMNMX R12, PT, PT, R12, 0x46a00000, PT ;  /* 0x46a000000c0c7848 */ /* 0x000fe40003fe0100 */
[----:B------:R-:W-:-:S04]  /*32b0*/  SEL R23, R23, 0x63400000, !P0 ;  /* 0x6340000017177807 */ /* 0x000fc80004000000 */
[----:B------:R-:W-:Y:S02]  /*32c0*/  IADD3 R24, PT, PT, -R23, R12, RZ ;  /* 0x0000000c17187210 */ /* 0x000fe40007ffe1ff */
[----:B------:R-:W-:-:S03]  /*32d0*/  MOV R12, RZ ;  /* 0x000000ff000c7202 */ /* 0x000fc60000000f00 */
[----:B------:R-:W-:-:S06]  /*32e0*/  VIADD R13, R24, 0x7fe00000 ;  /* 0x7fe00000180d7836 */ /* 0x000fcc0000000000 */
[----:B------:R-:W-:-:S10]  /*32f0*/  DMUL R22, R20, R12 ;  /* 0x0000000c14167228 */ /* 0x000fd40000000000 */
[----:B------:R-:W-:-:S13]  /*3300*/  FSETP.GTU.AND P0, PT, |R23|, 1.469367938527859385e-39, PT ;  /* 0x001000001700780b */ /* 0x000fda0003f0c200 */
[----:B------:R-:W-:Y:S05]  /*3310*/  @P0 BRA `(.L_x_43) ;  /* 0x0000000000940947 */ /* 0x000fea0003800000 */
[----:B------:R-:W-:Y:S01]  /*3320*/  DFMA R10, R20, -R10, R18 ;  /* 0x8000000a140a722b */ /* 0x000fe20000000012 */
[----:B------:R-:W-:-:S09]  /*3330*/  MOV R12, RZ ;  /* 0x000000ff000c7202 */ /* 0x000fd20000000f00 */
[C---:B------:R-:W-:Y:S02]  /*3340*/  FSETP.NEU.AND P0, PT, R11.reuse, RZ, PT ;  /* 0x000000ff0b00720b */ /* 0x040fe40003f0d000 */
[----:B------:R-:W-:-:S04]  /*3350*/  LOP3.LUT R15, R11, 0x80000000, R15, 0x48, !PT ;  /* 0x800000000b0f7812 */ /* 0x000fc800078e480f */
[----:B------:R-:W-:-:S07]  /*3360*/  LOP3.LUT R13, R15, R13, RZ, 0xfc, !PT ;  /* 0x0000000d0f0d7212 */ /* 0x000fce00078efcff */
[----:B------:R-:W-:Y:S05]  /*3370*/  @!P0 BRA `(.L_x_43) ;  /* 0x00000000007c8947 */ /* 0x000fea0003800000 */
[----:B------:R-:W-:Y:S01]  /*3380*/  IADD3 R11, PT, PT, -R24, RZ, RZ ;  /* 0x000000ff180b7210 */ /* 0x000fe20007ffe1ff */
[----:B------:R-:W-:Y:S01]  /*3390*/  IMAD.MOV.U32 R10, RZ, RZ, RZ ;  /* 0x000000ffff0a7224 */ /* 0x000fe200078e00ff */
[----:B------:R-:W-:-:S05]  /*33a0*/  DMUL.RP R12, R20, R12 ;  /* 0x0000000c140c7228 */ /* 0x000fca0000008000 */
[----:B------:R-:W-:-:S05]  /*33b0*/  DFMA R10, R22, -R10, R20 ;  /* 0x8000000a160a722b */ /* 0x000fca0000000014 */
[----:B------:R-:W-:Y:S02]  /*33c0*/  LOP3.LUT R15, R13, R15, RZ, 0x3c, !PT ;  /* 0x0000000f0d0f7212 */ /* 0x000fe400078e3cff */
[----:B------:R-:W-:-:S04]  /*33d0*/  IADD3 R10, PT, PT, -R24, -0x43300000, RZ ;  /* 0xbcd00000180a7810 */ /* 0x000fc80007ffe1ff */
[----:B------:R-:W-:-:S04]  /*33e0*/  FSETP.NEU.AND P0, PT, |R11|, R10, PT ;  /* 0x0000000a0b00720b */ /* 0x000fc80003f0d200 */
[----:B------:R-:W-:Y:S02]  /*33f0*/  FSEL R22, R12, R22, !P0 ;  /* 0x000000160c167208 */ /* 0x000fe40004000000 */
[----:B------:R-:W-:Y:S01]  /*3400*/  FSEL R23, R15, R23, !P0 ;  /* 0x000000170f177208 */ /* 0x000fe20004000000 */
[----:B------:R-:W-:Y:S06]  /*3410*/  BRA `(.L_x_43) ;  /* 0x0000000000547947 */ /* 0x000fec0003800000 */
.L_x_42:
[----:B------:R-:W-:-:S14]  /*3420*/  DSETP.NAN.AND P0, PT, R12, R12, PT ;  /* 0x0000000c0c00722a */ /* 0x000fdc0003f08000 */
[----:B------:R-:W-:Y:S05]  /*3430*/  @P0 BRA `(.L_x_44) ;  /* 0x0000000000440947 */ /* 0x000fea0003800000 */
[----:B------:R-:W-:-:S14]  /*3440*/  DSETP.NAN.AND P0, PT, R14, R14, PT ;  /* 0x0000000e0e00722a */ /* 0x000fdc0003f08000 */
[----:B------:R-:W-:Y:S05]  /*3450*/  @P0 BRA `(.L_x_45) ;  /* 0x0000000000300947 */ /* 0x000fea0003800000 */
[----:B------:R-:W-:Y:S02]  /*3460*/  ISETP.NE.AND P0, PT, R29, R28, PT ;  /* 0x0000001c1d00720c */ /* 0x000fe40003f05270 */
[----:B------:R-:W-:Y:S02]  /*3470*/  MOV R22, 0x0 ;  /* 0x0000000000167802 */ /* 0x000fe40000000f00 */
[----:B------:R-:W-:-:S09]  /*3480*/  MOV R23, 0xfff80000 ;  /* 0xfff8000000177802 */ /* 0x000fd20000000f00 */
[----:B------:R-:W-:Y:S05]  /*3490*/  @!P0 BRA `(.L_x_43) ;  /* 0x0000000000348947 */ /* 0x000fea0003800000 */
[----:B------:R-:W-:Y:S02]  /*34a0*/  ISETP.NE.AND P0, PT, R29, 0x7ff00000, PT ;  /* 0x7ff000001d00780c */ /* 0x000fe40003f05270 */
[----:B------:R-:W-:Y:S02]  /*34b0*/  LOP3.LUT R23, R13, 0x80000000, R15, 0x48, !PT ;  /* 0x800000000d177812 */ /* 0x000fe400078e480f */
[----:B------:R-:W-:-:S13]  /*34c0*/  ISETP.EQ.OR P0, PT, R28, RZ, !P0 ;  /* 0x000000ff1c00720c */ /* 0x000fda0004702670 */
[----:B------:R-:W-:Y:S02]  /*34d0*/  @P0 LOP3.LUT R10, R23, 0x7ff00000, RZ, 0xfc, !PT ;  /* 0x7ff00000170a0812 */ /* 0x000fe400078efcff */
[----:B------:R-:W-:Y:S01]  /*34e0*/  @!P0 MOV R22, RZ ;  /* 0x000000ff00168202 */ /* 0x000fe20000000f00 */
[----:B------:R-:W-:Y:S01]  /*34f0*/  @P0 IMAD.MOV.U32 R22, RZ, RZ, RZ ;  /* 0x000000ffff160224 */ /* 0x000fe200078e00ff */
[----:B------:R-:W-:Y:S01]  /*3500*/  @P0 MOV R23, R10 ;  /* 0x0000000a00170202 */ /* 0x000fe20000000f00 */
[----:B------:R-:W-:Y:S06]  /*3510*/  BRA `(.L_x_43) ;  /* 0x0000000000147947 */ /* 0x000fec0003800000 */
.L_x_45:
[----:B------:R-:W-:Y:S02]  /*3520*/  LOP3.LUT R23, R15, 0x80000, RZ, 0xfc, !PT ;  /* 0x000800000f177812 */ /* 0x000fe400078efcff */
[----:B------:R-:W-:Y:S01]  /*3530*/  MOV R22, R14 ;  /* 0x0000000e00167202 */ /* 0x000fe20000000f00 */
[----:B------:R-:W-:Y:S06]  /*3540*/  BRA `(.L_x_43) ;  /* 0x0000000000087947 */ /* 0x000fec0003800000 */
.L_x_44:
[----:B------:R-:W-:Y:S02]  /*3550*/  LOP3.LUT R23, R13, 0x80000, RZ, 0xfc, !PT ;  /* 0x000800000d177812 */ /* 0x000fe400078efcff */
[----:B------:R-:W-:-:S07]  /*3560*/  MOV R22, R12 ;  /* 0x0000000c00167202 */ /* 0x000fce0000000f00 */
.L_x_43:
[----:B------:R-:W-:Y:S05]  /*3570*/  BSYNC.RECONVERGENT B2 ;  /* 0x0000000000027941 */ /* 0x000fea0003800200 */
.L_x_41:
[----:B------:R-:W-:Y:S02]  /*3580*/  HFMA2 R11, -RZ, RZ, 0, 0 ;  /* 0x00000000ff0b7431 */ /* 0x000fe400000001ff */
[----:B------:R-:W-:-:S04]  /*3590*/  IMAD.MOV.U32 R10, RZ, RZ, R16 ;  /* 0x000000ffff0a7224 */ /* 0x000fc800078e0010 */
[----:B------:R-:W-:Y:S05]  /*35a0*/  RET.REL.NODEC R10 `(_Z7knn_gpuPKfiS0_iiiPfPiS2_S1_) ;  /* 0xffffffc80a947950 */ /* 0x000fea0003c3ffff */
        .weak           $__internal_1_$__cuda_sm20_dsqrt_rn_f64_mediumpath_v1
        .type           $__internal_1_$__cuda_sm20_dsqrt_rn_f64_mediumpath_v1,@function
        .size           $__internal_1_$__cuda_sm20_dsqrt_rn_f64_mediumpath_v1,(.L_x_52 - $__internal_1_$__cuda_sm20_dsqrt_rn_f64_mediumpath_v1)
$__internal_1_$__cuda_sm20_dsqrt_rn_f64_mediumpath_v1:
[----:B------:R-:W-:Y:S01]  /*35b0*/  ISETP.GE.U32.AND P0, PT, R18, -0x3400000, PT ;  /* 0xfcc000001200780c */ /* 0x000fe20003f06070 */
[----:B------:R-:W-:Y:S01]  /*35c0*/  BSSY.RECONVERGENT B2, `(.L_x_46) ;  /* 0x0000028000027945 */ /* 0x000fe20003800200 */
[----:B------:R-:W-:Y:S01]  /*35d0*/  IMAD.MOV.U32 R19, RZ, RZ, R22 ;  /* 0x000000ffff137224 */ /* 0x000fe200078e0016 */
[----:B------:R-:W-:Y:S02]  /*35e0*/  MOV R15, R27 ;  /* 0x0000001b000f7202 */ /* 0x000fe40000000f00 */
[----:B------:R-:W-:Y:S02]  /*35f0*/  MOV R18, R13 ;  /* 0x0000000d00127202 */ /* 0x000fe40000000f00 */
[----:B------:R-:W-:Y:S02]  /*3600*/  MOV R20, R16 ;  /* 0x0000001000147202 */ /* 0x000fe40000000f00 */
[----:B------:R-:W-:-:S04]  /*3610*/  MOV R22, R26 ;  /* 0x0000001a00167202 */ /* 0x000fc80000000f00 */
[----:B------:R-:W-:Y:S05]  /*3620*/  @!P0 BRA `(.L_x_47) ;  /* 0x0000000000208947 */ /* 0x000fea0003800000 */
[----:B------:R-:W-:-:S10]  /*3630*/  DFMA.RM R18, R18, R20, R22 ;  /* 0x000000141212722b */ /* 0x000fd40000004016 */
[----:B------:R-:W-:-:S04]  /*3640*/  IADD3 R20, P0, PT, R18, 0x1, RZ ;  /* 0x0000000112147810 */ /* 0x000fc80007f1e0ff */
[----:B------:R-:W-:-:S06]  /*3650*/  IADD3.X R21, PT, PT, RZ, R19, RZ, P0, !PT ;  /* 0x00000013ff157210 */ /* 0x000fcc00007fe4ff */
[----:B------:R-:W-:-:S08]  /*3660*/  DFMA.RP R14, -R18, R20, R14 ;  /* 0x00000014120e722b */ /* 0x000fd0000000810e */
[----:B------:R-:W-:-:S06]  /*3670*/  DSETP.GT.AND P0, PT, R14, RZ, PT ;  /* 0x000000ff0e00722a */ /* 0x000fcc0003f04000 */
[----:B------:R-:W-:Y:S02]  /*3680*/  FSEL R18, R20, R18, P0 ;  /* 0x0000001214127208 */ /* 0x000fe40000000000 */
[----:B------:R-:W-:Y:S01]  /*3690*/  FSEL R19, R21, R19, P0 ;  /* 0x0000001315137208 */ /* 0x000fe20000000000 */
[----:B------:R-:W-:Y:S06]  /*36a0*/  BRA `(.L_x_48) ;  /* 0x0000000000647947 */ /* 0x000fec0003800000 */
.L_x_47:
[----:B------:R-:W-:-:S14]  /*36b0*/  DSETP.NE.AND P0, PT, R14, RZ, PT ;  /* 0x000000ff0e00722a */ /* 0x000fdc0003f05000 */
[----:B------:R-:W-:Y:S05]  /*36c0*/  @!P0 BRA `(.L_x_49) ;  /* 0x0000000000588947 */ /* 0x000fea0003800000 */
[----:B------:R-:W-:-:S13]  /*36d0*/  ISETP.GE.AND P0, PT, R15, RZ, PT ;  /* 0x000000ff0f00720c */ /* 0x000fda0003f06270 */
[----:B------:R-:W-:Y:S01]  /*36e0*/  @!P0 IMAD.MOV.U32 R18, RZ, RZ, 0x0 ;  /* 0x00000000ff128424 */ /* 0x000fe200078e00ff */
[----:B------:R-:W-:Y:S01]  /*36f0*/  @!P0 MOV R19, 0xfff80000 ;  /* 0xfff8000000138802 */ /* 0x000fe20000000f00 */
[----:B------:R-:W-:Y:S06]  /*3700*/  @!P0 BRA `(.L_x_48) ;  /* 0x00000000004c8947 */ /* 0x000fec0003800000 */
[----:B------:R-:W-:-:S13]  /*3710*/  ISETP.GT.AND P0, PT, R15, 0x7fefffff, PT ;  /* 0x7fefffff0f00780c */ /* 0x000fda0003f04270 */
[----:B------:R-:W-:Y:S05]  /*3720*/  @P0 BRA `(.L_x_49) ;  /* 0x0000000000400947 */ /* 0x000fea0003800000 */
[----:B------:R-:W-:Y:S01]  /*3730*/  DMUL R14, R14, 8.11296384146066816958e+31 ;  /* 0x469000000e0e7828 */ /* 0x000fe20000000000 */
[----:B------:R-:W-:Y:S01]  /*3740*/  MOV R18, RZ ;  /* 0x000000ff00127202 */ /* 0x000fe20000000f00 */
[----:B------:R-:W-:Y:S01]  /*3750*/  IMAD.MOV.U32 R23, RZ, RZ, 0x3fd80000 ;  /* 0x3fd80000ff177424 */ /* 0x000fe200078e00ff */
[----:B------:R-:W-:-:S03]  /*3760*/  MOV R22, 0x0 ;  /* 0x0000000000167802 */ /* 0x000fc60000000f00 */
[----:B------:R-:W0:Y:S02]  /*3770*/  MUFU.RSQ64H R19, R15 ;  /* 0x0000000f00137308 */ /* 0x000e240000001c00 */
[----:B0-----:R-:W-:-:S08]  /*3780*/  DMUL R20, R18, R18 ;  /* 0x0000001212147228 */ /* 0x001fd00000000000 */
[----:B------:R-:W-:-:S08]  /*3790*/  DFMA R20, R14, -R20, 1 ;  /* 0x3ff000000e14742b */ /* 0x000fd00000000814 */
[----:B------:R-:W-:Y:S02]  /*37a0*/  DFMA R22, R20, R22, 0.5 ;  /* 0x3fe000001416742b */ /* 0x000fe40000000016 */
[----:B------:R-:W-:-:S08]  /*37b0*/  DMUL R20, R18, R20 ;  /* 0x0000001412147228 */ /* 0x000fd00000000000 */
[----:B------:R-:W-:-:S08]  /*37c0*/  DFMA R20, R22, R20, R18 ;  /* 0x000000141614722b */ /* 0x000fd00000000012 */
[----:B------:R-:W-:Y:S02]  /*37d0*/  DMUL R18, R14, R20 ;  /* 0x000000140e127228 */ /* 0x000fe40000000000 */
[----:B------:R-:W-:-:S06]  /*37e0*/  IADD3 R21, PT, PT, R21, -0x100000, RZ ;  /* 0xfff0000015157810 */ /* 0x000fcc0007ffe0ff */
[----:B------:R-:W-:-:S08]  /*37f0*/  DFMA R22, R18, -R18, R14 ;  /* 0x800000121216722b */ /* 0x000fd0000000000e */
[----:B------:R-:W-:-:S10]  /*3800*/  DFMA R18, R20, R22, R18 ;  /* 0x000000161412722b */ /* 0x000fd40000000012 */
[----:B------:R-:W-:Y:S01]  /*3810*/  IADD3 R19, PT, PT, R19, -0x3500000, RZ ;  /* 0xfcb0000013137810 */ /* 0x000fe20007ffe0ff */
[----:B------:R-:W-:Y:S06]  /*3820*/  BRA `(.L_x_48) ;  /* 0x0000000000047947 */ /* 0x000fec0003800000 */
.L_x_49:
[----:B------:R-:W-:-:S11]  /*3830*/  DADD R18, R14, R14 ;  /* 0x000000000e127229 */ /* 0x000fd6000000000e */
.L_x_48:
[----:B------:R-:W-:Y:S05]  /*3840*/  BSYNC.RECONVERGENT B2 ;  /* 0x0000000000027941 */ /* 0x000fea0003800200 */
.L_x_46:
[----:B------:R-:W-:-:S04]  /*3850*/  MOV R13, 0x0 ;  /* 0x00000000000d7802 */ /* 0x000fc80000000f00 */
[----:B------:R-:W-:Y:S05]  /*3860*/  RET.REL.NODEC R12 `(_Z7knn_gpuPKfiS0_iiiPfPiS2_S1_) ;  /* 0xffffffc40ce47950 */ /* 0x000fea0003c3ffff */
.L_x_50:
[----:B------:R-:W-:-:S00]  /*3870*/  BRA `(.L_x_50) ;  /* 0xfffffffc00fc7947 */ /* 0x000fc0000383ffff */
[----:B------:R-:W-:-:S00]  /*3880*/  NOP ;  /* 0x0000000000007918 */ /* 0x000fc00000000000 */
[----:B------:R-:W-:-:S00]  /*3890*/  NOP ;  /* 0x0000000000007918 */ /* 0x000fc00000000000 */
[----:B------:R-:W-:-:S00]  /*38a0*/  NOP ;  /* 0x0000000000007918 */ /* 0x000fc00000000000 */
[----:B------:R-:W-:-:S00]  /*38b0*/  NOP ;  /* 0x0000000000007918 */ /* 0x000fc00000000000 */
[----:B------:R-:W-:-:S00]  /*38c0*/  NOP ;  /* 0x0000000000007918 */ /* 0x000fc00000000000 */
[----:B------:R-:W-:-:S00]  /*38d0*/  NOP ;  /* 0x0000000000007918 */ /* 0x000fc00000000000 */
[----:B------:R-:W-:-:S00]  /*38e0*/  NOP ;  /* 0x0000000000007918 */ /* 0x000fc00000000000 */
[----:B------:R-:W-:-:S00]  /*38f0*/  NOP ;  /* 0x0000000000007918 */ /* 0x000fc00000000000 */
.L_x_52:


//--------------------- .nv.shared.reserved.0     --------------------------
	.section	.nv.shared.reserved.0,"aw",@nobits
	.weak		__nv_reservedSMEM_offset_0_alias
	.size		__nv_reservedSMEM_offset_0_alias, 0, 64
	.other		__nv_reservedSMEM_offset_0_alias,@"STO_CUDA_RESERVED_SHARED STV_DEFAULT"
__nv_reservedSMEM_offset_0_alias:
	.zero		0
	.zero		64


//--------------------- .nv.constant0._Z7knn_gpuPKfiS0_iiiPfPiS2_S1_ --------------------------
	.section	.nv.constant0._Z7knn_gpuPKfiS0_iiiPfPiS2_S1_,"a",@progbits
	.sectionflags	@""
	.align	4
.nv.constant0._Z7knn_gpuPKfiS0_iiiPfPiS2_S1_:
	.zero		968


//--------------------- SYMBOLS --------------------------

	.type		.nv.reservedSmem.offset0,@object
	.size		.nv.reservedSmem.offset0,0x4
	.type		malloc,@function
	.type		free,@function
